def gluon_tcgen05(
    a_ptr,
    b_ptr,
    c_ptr,
    M,
    N,
    K,
    stride_am,
    stride_bk,
    stride_cm,
    BLOCK_M: gl.constexpr,
    BLOCK_N: gl.constexpr,
    BLOCK_K: gl.constexpr,
    DTYPE: gl.constexpr,
    A_LAYOUT: gl.constexpr,
    B_LAYOUT: gl.constexpr,
    C_LAYOUT: gl.constexpr,
    B_SHAPE: gl.constexpr,
    TMEM_LAYOUT: gl.constexpr,
    TMEM_REG: gl.constexpr,
    TRANS_B: gl.constexpr,
    NUM_BUFFERS: gl.constexpr,
):
    a_desc = tma.make_tensor_descriptor(
        a_ptr, [M, K], [stride_am, 1], [BLOCK_M, BLOCK_K], A_LAYOUT
    )
    b_desc = tma.make_tensor_descriptor(
        b_ptr,
        [N, K] if TRANS_B else [K, N],
        [stride_bk, 1],
        B_SHAPE,
        B_LAYOUT,
    )
    c_desc = tma.make_tensor_descriptor(
        c_ptr, [M, N], [stride_cm, 1], [BLOCK_M, BLOCK_N], C_LAYOUT
    )

    a_bufs = gl.allocate_shared_memory(
        DTYPE, [NUM_BUFFERS, BLOCK_M, BLOCK_K], A_LAYOUT
    )
    b_bufs = gl.allocate_shared_memory(DTYPE, [NUM_BUFFERS] + B_SHAPE, B_LAYOUT)

    pid_m = gl.program_id(0)
    pid_n = gl.program_id(1)
    off_m = pid_m * BLOCK_M
    off_n = pid_n * BLOCK_N

    tma_bars = gl.allocate_shared_memory(
        gl.int64, [NUM_BUFFERS, 1], mbarrier.MBarrierLayout()
    )
    mma_bars = gl.allocate_shared_memory(
        gl.int64, [NUM_BUFFERS, 1], mbarrier.MBarrierLayout()
    )
    for i in gl.static_range(NUM_BUFFERS):
        mbarrier.init(tma_bars.index(i), count=1)
        mbarrier.init(mma_bars.index(i), count=1)

    acc_tmem = allocate_tensor_memory(gl.float32, [BLOCK_M, BLOCK_N], TMEM_LAYOUT)
    idx = 0
    phase = 0
    use_acc = False
    for k in range(0, K, BLOCK_K):
        a = a_bufs.index(idx)
        b = b_bufs.index(idx)
        tma_bar = tma_bars.index(idx)
        mma_bar = mma_bars.index(idx)
        mbarrier.expect(
            tma_bar, a_desc.block_type.nbytes + b_desc.block_type.nbytes
        )
        tma.async_copy_global_to_shared(a_desc, [off_m, k], tma_bar, a)
        tma.async_copy_global_to_shared(
            b_desc, [off_n, k] if TRANS_B else [k, off_n], tma_bar, b
        )
        mbarrier.wait(tma_bar, phase=phase)

        if TRANS_B:
            b = b.permute((1, 0))
        tcgen05_mma(a, b, acc_tmem, use_acc=use_acc)
        tcgen05_commit(mma_bar)
        mbarrier.wait(mma_bar, phase=phase)
        use_acc = True

        idx += 1
        if idx == NUM_BUFFERS:
            idx = 0
            phase ^= 1

    for i in gl.static_range(NUM_BUFFERS):
        mbarrier.invalidate(tma_bars.index(i))
        mbarrier.invalidate(mma_bars.index(i))

    acc = acc_tmem.load(TMEM_REG)
    c_smem = gl.allocate_shared_memory(DTYPE, [BLOCK_M, BLOCK_N], C_LAYOUT)
    c_smem.store(acc.to(DTYPE))
    fence_async_shared()
    tma.async_copy_shared_to_global(c_desc, [off_m, off_n], c_smem)
    tma.store_wait(pendings=0)

# config = {"BLOCK_K": 128, "BLOCK_M": 128, "BLOCK_N": 256, "arch": "sm_100", "dtype": "bf16", "num_buffers": 4, "num_warps": 8, "trans_b": 0}
# arch = sm_100


// ===== COMPILED SASS (sm_100a) =====

	.target	sm_100a

	.elftype	@"ET_EXEC"


//--------------------- .note.nv.tkinfo           --------------------------
	.section	.note.nv.tkinfo,"",@"SHT_NOTE"
	.sectionflags	@"SHF_NOTE_NV_TKINFO"
	.tkinfo
        /*0018*/ 	.word	0x00000081
        /*0030*/ 	.string	""
        /*0030*/ 	.string	"ptxas-blackwell"
        /*0030*/ 	.string	"Cuda compilation tools, release 12.9, V12.9.86"
        /*0030*/ 	.string	"Build cuda_12.9.r12.9/compiler.36037853_0"
        /*0030*/ 	.string	"-v  -suppress-debug-info  -lineinfo  -arch sm_100a "



//--------------------- .note.nv.cuver            --------------------------
	.section	.note.nv.cuver,"",@"SHT_NOTE"
	.sectionflags	@"SHF_NOTE_NV_CUVER"
        /*0018*/ 	.short	0x0001
        /*001a*/ 	.short	0x0064
        /*001c*/ 	.short	0x0001
        /*001e*/ 	.short	0x0000
        /*0020*/ 	.short	0x0001
        /*0022*/ 	.short	0x0000


//--------------------- .nv.info                  --------------------------
	.section	.nv.info,"",@"SHT_CUDA_INFO"
	.align	4


	//----- nvinfo : EIATTR_REGCOUNT
	.align		4
        /*0000*/ 	.byte	0x04, 0x2f
        /*0002*/ 	.short	(.L_4 - .L_3)
	.align		4
.L_3:
        /*0004*/ 	.word	index@(gluon_tcgen05)
        /*0008*/ 	.word	0x00000087


	//----- nvinfo : EIATTR_FRAME_SIZE
	.align		4
.L_4:
        /*000c*/ 	.byte	0x04, 0x11
        /*000e*/ 	.short	(.L_6 - .L_5)
	.align		4
.L_5:
        /*0010*/ 	.word	index@($__internal_2_$__cuda_sm10x_tcgen05_guardrail_trap_unallocated_columns_being_dealloced)
        /*0014*/ 	.word	0x00000000


	//----- nvinfo : EIATTR_FRAME_SIZE
	.align		4
.L_6:
        /*0018*/ 	.byte	0x04, 0x11
        /*001a*/ 	.short	(.L_8 - .L_7)
	.align		4
.L_7:
        /*001c*/ 	.word	index@($__internal_1_$__cuda_sm10x_tcgen05_guardrail_trap_phase_invalid_during_alloc)
        /*0020*/ 	.word	0x00000000


	//----- nvinfo : EIATTR_FRAME_SIZE
	.align		4
.L_8:
        /*0024*/ 	.byte	0x04, 0x11
        /*0026*/ 	.short	(.L_10 - .L_9)
	.align		4
.L_9:
        /*0028*/ 	.word	index@($__internal_0_$__cuda_sm10x_tcgen05_guardrail_trap_col_being_dealloced_not_returned_by_alloc)
        /*002c*/ 	.word	0x00000000


	//----- nvinfo : EIATTR_FRAME_SIZE
	.align		4
.L_10:
        /*0030*/ 	.byte	0x04, 0x11
        /*0032*/ 	.short	(.L_12 - .L_11)
	.align		4
.L_11:
        /*0034*/ 	.word	index@(gluon_tcgen05)
        /*0038*/ 	.word	0x00000000


	//----- nvinfo : EIATTR_MIN_STACK_SIZE
	.align		4
.L_12:
        /*003c*/ 	.byte	0x04, 0x12
        /*003e*/ 	.short	(.L_14 - .L_13)
	.align		4
.L_13:
        /*0040*/ 	.word	index@(gluon_tcgen05)
        /*0044*/ 	.word	0x00000000
.L_14:


//--------------------- .nv.info.gluon_tcgen05    --------------------------
	.section	.nv.info.gluon_tcgen05,"",@"SHT_CUDA_INFO"
	.sectionflags	@""
	.align	4


	//----- nvinfo : EIATTR_CUDA_API_VERSION
	.align		4
        /*0000*/ 	.byte	0x04, 0x37
        /*0002*/ 	.short	(.L_16 - .L_15)
.L_15:
        /*0004*/ 	.word	0x00000081


	//----- nvinfo : EIATTR_KPARAM_INFO
	.align		4
.L_16:
        /*0008*/ 	.byte	0x04, 0x17
        /*000a*/ 	.short	(.L_18 - .L_17)
.L_17:
        /*000c*/ 	.word	0x00000000
        /*0010*/ 	.short	0x000a
        /*0012*/ 	.short	0x0048
        /*0014*/ 	.byte	0x00, 0xf4, 0x21, 0x00


	//----- nvinfo : EIATTR_KPARAM_INFO
	.align		4
.L_18:
        /*0018*/ 	.byte	0x04, 0x17
        /*001a*/ 	.short	(.L_20 - .L_19)
.L_19:
        /*001c*/ 	.word	0x00000000
        /*0020*/ 	.short	0x0009
        /*0022*/ 	.short	0x0040
        /*0024*/ 	.byte	0x00, 0xf4, 0x21, 0x00


	//----- nvinfo : EIATTR_KPARAM_INFO
	.align		4
.L_20:
        /*0028*/ 	.byte	0x04, 0x17
        /*002a*/ 	.short	(.L_22 - .L_21)
.L_21:
        /*002c*/ 	.word	0x00000000
        /*0030*/ 	.short	0x0008
        /*0032*/ 	.short	0x0038
        /*0034*/ 	.byte	0x00, 0xf0, 0x21, 0x00


	//----- nvinfo : EIATTR_KPARAM_INFO
	.align		4
.L_22:
        /*0038*/ 	.byte	0x04, 0x17
        /*003a*/ 	.short	(.L_24 - .L_23)
.L_23:
        /*003c*/ 	.word	0x00000000
        /*0040*/ 	.short	0x0007
        /*0042*/ 	.short	0x0030
        /*0044*/ 	.byte	0x00, 0xf0, 0x21, 0x00


	//----- nvinfo : EIATTR_KPARAM_INFO
	.align		4
.L_24:
        /*0048*/ 	.byte	0x04, 0x17
        /*004a*/ 	.short	(.L_26 - .L_25)
.L_25:
        /*004c*/ 	.word	0x00000000
        /*0050*/ 	.short	0x0006
        /*0052*/ 	.short	0x0028
        /*0054*/ 	.byte	0x00, 0xf0, 0x21, 0x00


	//----- nvinfo : EIATTR_KPARAM_INFO
	.align		4
.L_26:
        /*0058*/ 	.byte	0x04, 0x17
        /*005a*/ 	.short	(.L_28 - .L_27)
.L_27:
        /*005c*/ 	.word	0x00000000
        /*0060*/ 	.short	0x0005
        /*0062*/ 	.short	0x0020
        /*0064*/ 	.byte	0x00, 0xf0, 0x11, 0x00


	//----- nvinfo : EIATTR_KPARAM_INFO
	.align		4
.L_28:
        /*0068*/ 	.byte	0x04, 0x17
        /*006a*/ 	.short	(.L_30 - .L_29)
.L_29:
        /*006c*/ 	.word	0x00000000
        /*0070*/ 	.short	0x0004
        /*0072*/ 	.short	0x001c
        /*0074*/ 	.byte	0x00, 0xf0, 0x11, 0x00


	//----- nvinfo : EIATTR_KPARAM_INFO
	.align		4
.L_30:
        /*0078*/ 	.byte	0x04, 0x17
        /*007a*/ 	.short	(.L_32 - .L_31)
.L_31:
        /*007c*/ 	.word	0x00000000
        /*0080*/ 	.short	0x0003
        /*0082*/ 	.short	0x0018
        /*0084*/ 	.byte	0x00, 0xf0, 0x11, 0x00


	//----- nvinfo : EIATTR_KPARAM_INFO
	.align		4
.L_32:
        /*0088*/ 	.byte	0x04, 0x17
        /*008a*/ 	.short	(.L_34 - .L_33)
.L_33:
        /*008c*/ 	.word	0x00000000
        /*0090*/ 	.short	0x0002
        /*0092*/ 	.short	0x0010
        /*0094*/ 	.byte	0x00, 0xf4, 0x21, 0x00


	//----- nvinfo : EIATTR_KPARAM_INFO
	.align		4
.L_34:
        /*0098*/ 	.byte	0x04, 0x17
        /*009a*/ 	.short	(.L_36 - .L_35)
.L_35:
        /*009c*/ 	.word	0x00000000
        /*00a0*/ 	.short	0x0001
        /*00a2*/ 	.short	0x0008
        /*00a4*/ 	.byte	0x00, 0xf4, 0x21, 0x00


	//----- nvinfo : EIATTR_KPARAM_INFO
	.align		4
.L_36:
        /*00a8*/ 	.byte	0x04, 0x17
        /*00aa*/ 	.short	(.L_38 - .L_37)
.L_37:
        /*00ac*/ 	.word	0x00000000
        /*00b0*/ 	.short	0x0000
        /*00b2*/ 	.short	0x0000
        /*00b4*/ 	.byte	0x00, 0xf4, 0x21, 0x00


	//----- nvinfo : EIATTR_AT_ENTRY_FRAGMENTS
	.align		4
.L_38:
        /*00b8*/ 	.byte	0x04, 0x4f
        /*00ba*/ 	.short	(.L_40 - .L_39)


	//   ....[0]....
.L_39:
        /*00bc*/ 	.word	0x00000004


	//----- nvinfo : EIATTR_RESERVED_SMEM_USED
	.align		4
.L_40:
        /*00c0*/ 	.byte	0x01, 0x41
	.zero		2


	//----- nvinfo : EIATTR_SPARSE_MMA_MASK
	.align		4
        /*00c4*/ 	.byte	0x03, 0x50
        /*00c6*/ 	.short	0x0000


	//----- nvinfo : EIATTR_TCGEN05_1CTA_USED
	.align		4
        /*00c8*/ 	.byte	0x01, 0x51
	.zero		2


	//----- nvinfo : EIATTR_MAXREG_COUNT
	.align		4
        /*00cc*/ 	.byte	0x03, 0x1b
        /*00ce*/ 	.short	0x00ff


	//----- nvinfo : EIATTR_NUM_BARRIERS
	.align		4
        /*00d0*/ 	.byte	0x02, 0x4c
        /*00d2*/ 	.byte	0x01
	.zero		1


	//----- nvinfo : EIATTR_INT_WARP_WIDE_INSTR_OFFSETS
	.align		4
        /*00d4*/ 	.byte	0x04, 0x31
        /*00d6*/ 	.short	(.L_42 - .L_41)


	//   ....[0]....
.L_41:
        /*00d8*/ 	.word	0x00001720


	//   ....[1]....
        /*00dc*/ 	.word	0x00001740


	//   ....[2]....
        /*00e0*/ 	.word	0x000017c0


	//   ....[3]....
        /*00e4*/ 	.word	0x00001bc0


	//   ....[4]....
        /*00e8*/ 	.word	0x00001c10


	//   ....[5]....
        /*00ec*/ 	.word	0x00001c30


	//   ....[6]....
        /*00f0*/ 	.word	0x00001c40


	//   ....[7]....
        /*00f4*/ 	.word	0x00002080


	//   ....[8]....
        /*00f8*/ 	.word	0x00002090


	//   ....[9]....
        /*00fc*/ 	.word	0x00002210


	//   ....[10]....
        /*0100*/ 	.word	0x00002260


	//   ....[11]....
        /*0104*/ 	.word	0x000022b0


	//   ....[12]....
        /*0108*/ 	.word	0x000022d0


	//   ....[13]....
        /*010c*/ 	.word	0x000027a0


	//   ....[14]....
        /*0110*/ 	.word	0x000027b0


	//   ....[15]....
        /*0114*/ 	.word	0x00002b40


	//   ....[16]....
        /*0118*/ 	.word	0x00002b50


	//   ....[17]....
        /*011c*/ 	.word	0x000032c0


	//   ....[18]....
        /*0120*/ 	.word	0x00003310


	//----- nvinfo : EIATTR_COOP_GROUP_MASK_REGIDS
	.align		4
.L_42:
        /*0124*/ 	.byte	0x04, 0x29
        /*0126*/ 	.short	(.L_44 - .L_43)


	//   ....[0]....
.L_43:
        /*0128*/ 	.word	0xffffffff


	//   ....[1]....
        /*012c*/ 	.word	0xffffffff


	//   ....[2]....
        /*0130*/ 	.word	0xffffffff


	//   ....[3]....
        /*0134*/ 	.word	0xffffffff


	//   ....[4]....
        /*0138*/ 	.word	0xffffffff


	//   ....[5]....
        /*013c*/ 	.word	0xffffffff


	//   ....[6]....
        /*0140*/ 	.word	0xffffffff


	//   ....[7]....
        /*0144*/ 	.word	0xffffffff


	//   ....[8]....
        /*0148*/ 	.word	0xffffffff


	//   ....[9]....
        /*014c*/ 	.word	0xffffffff


	//----- nvinfo : EIATTR_COOP_GROUP_INSTR_OFFSETS
	.align		4
.L_44:
        /*0150*/ 	.byte	0x04, 0x28
        /*0152*/ 	.short	(.L_46 - .L_45)


	//   ....[0]....
.L_45:
        /*0154*/ 	.word	0x00000050


	//   ....[1]....
        /*0158*/ 	.word	0x00000310


	//   ....[2]....
        /*015c*/ 	.word	0x00000500


	//   ....[3]....
        /*0160*/ 	.word	0x000009c0


	//   ....[4]....
        /*0164*/ 	.word	0x00000b00


	//   ....[5]....
        /*0168*/ 	.word	0x00000fb0


	//   ....[6]....
        /*016c*/ 	.word	0x000010f0


	//   ....[7]....
        /*0170*/ 	.word	0x000015e0


	//   ....[8]....
        /*0174*/ 	.word	0x00003150


	//   ....[9]....
        /*0178*/ 	.word	0x000033c0


	//----- nvinfo : EIATTR_VRC_CTA_INIT_COUNT
	.align		4
.L_46:
        /*017c*/ 	.byte	0x02, 0x4a
        /*017e*/ 	.byte	0x80
	.zero		1


	//----- nvinfo : EIATTR_MBARRIER_INSTR_OFFSETS
	.align		4
        /*0180*/ 	.byte	0x04, 0x39
        /*0182*/ 	.short	(.L_48 - .L_47)


	//   ....[0]....
.L_47:
        /*0184*/ 	.word	0x000017e0
        /*0188*/ 	.word	0x000000ff
        /*018c*/ 	.word	0x00060000
        /*0190*/ 	.short	0x0100
        /*0192*/ 	.byte	0x0b
	.zero		1


	//   ....[1]....
        /*0194*/ 	.word	0x000017f0
        /*0198*/ 	.word	0x000000ff
        /*019c*/ 	.word	0x00060020
        /*01a0*/ 	.short	0x0100
        /*01a2*/ 	.byte	0x0b
	.zero		1


	//   ....[2]....
        /*01a4*/ 	.word	0x000018a0
        /*01a8*/ 	.word	0x000000ff
        /*01ac*/ 	.word	0x00060008
        /*01b0*/ 	.short	0x0100
        /*01b2*/ 	.byte	0x0b
	.zero		1


	//   ....[3]....
        /*01b4*/ 	.word	0x000018b0
        /*01b8*/ 	.word	0x000000ff
        /*01bc*/ 	.word	0x00060028
        /*01c0*/ 	.short	0x0100
        /*01c2*/ 	.byte	0x0b
	.zero		1


	//   ....[4]....
        /*01c4*/ 	.word	0x00001990
        /*01c8*/ 	.word	0x000000ff
        /*01cc*/ 	.word	0x00060010
        /*01d0*/ 	.short	0x0100
        /*01d2*/ 	.byte	0x0b
	.zero		1


	//   ....[5]....
        /*01d4*/ 	.word	0x000019a0
        /*01d8*/ 	.word	0x000000ff
        /*01dc*/ 	.word	0x00060030
        /*01e0*/ 	.short	0x0100
        /*01e2*/ 	.byte	0x0b
	.zero		1


	//   ....[6]....
        /*01e4*/ 	.word	0x00001ab0
        /*01e8*/ 	.word	0x000000ff
        /*01ec*/ 	.word	0x00060018
        /*01f0*/ 	.short	0x0100
        /*01f2*/ 	.byte	0x0b
	.zero		1


	//   ....[7]....
        /*01f4*/ 	.word	0x00001ac0
        /*01f8*/ 	.word	0x000000ff
        /*01fc*/ 	.word	0x00060038
        /*0200*/ 	.short	0x0100
        /*0202*/ 	.byte	0x0b
	.zero		1


	//   ....[8]....
        /*0204*/ 	.word	0x00001ce0
        /*0208*/ 	.word	0x000000ff
        /*020c*/ 	.word	0x00060000
        /*0210*/ 	.short	0x010a
        /*0212*/ 	.byte	0x0b
	.zero		1


	//   ....[9]....
        /*0214*/ 	.word	0x000020e0
        /*0218*/ 	.word	0x000000ff
        /*021c*/ 	.word	0x00060020
        /*0220*/ 	.short	0x010a
        /*0222*/ 	.byte	0x0b
	.zero		1


	//   ....[10]....
        /*0224*/ 	.word	0x00002350
        /*0228*/ 	.word	0x000000ff
        /*022c*/ 	.word	0x00060000
        /*0230*/ 	.short	0x010a
        /*0232*/ 	.byte	0x25
	.zero		1


	//   ....[11]....
        /*0234*/ 	.word	0x000027f0
        /*0238*/ 	.word	0x000000ff
        /*023c*/ 	.word	0x00060020
        /*0240*/ 	.short	0x010a
        /*0242*/ 	.byte	0x25
	.zero		1


	//   ....[12]....
        /*0244*/ 	.word	0x000028c0
        /*0248*/ 	.word	0x000000ff
        /*024c*/ 	.word	0x00060000
        /*0250*/ 	.short	0x0108
        /*0252*/ 	.byte	0x0b
	.zero		1


	//   ....[13]....
        /*0254*/ 	.word	0x000028d0
        /*0258*/ 	.word	0x000000ff
        /*025c*/ 	.word	0x00060020
        /*0260*/ 	.short	0x0108
        /*0262*/ 	.byte	0x0b
	.zero		1


	//   ....[14]....
        /*0264*/ 	.word	0x00002920
        /*0268*/ 	.word	0x000000ff
        /*026c*/ 	.word	0x00060008
        /*0270*/ 	.short	0x0108
        /*0272*/ 	.byte	0x0b
	.zero		1


	//   ....[15]....
        /*0274*/ 	.word	0x00002930
        /*0278*/ 	.word	0x000000ff
        /*027c*/ 	.word	0x00060028
        /*0280*/ 	.short	0x0108
        /*0282*/ 	.byte	0x0b
	.zero		1


	//   ....[16]....
        /*0284*/ 	.word	0x00002980
        /*0288*/ 	.word	0x000000ff
        /*028c*/ 	.word	0x00060010
        /*0290*/ 	.short	0x0108
        /*0292*/ 	.byte	0x0b
	.zero		1


	//   ....[17]....
        /*0294*/ 	.word	0x00002990
        /*0298*/ 	.word	0x000000ff
        /*029c*/ 	.word	0x00060030
        /*02a0*/ 	.short	0x0108
        /*02a2*/ 	.byte	0x0b
	.zero		1


	//   ....[18]....
        /*02a4*/ 	.word	0x000029e0
        /*02a8*/ 	.word	0x000000ff
        /*02ac*/ 	.word	0x00060018
        /*02b0*/ 	.short	0x0108
        /*02b2*/ 	.byte	0x0b
	.zero		1


	//   ....[19]....
        /*02b4*/ 	.word	0x000029f0
        /*02b8*/ 	.word	0x000000ff
        /*02bc*/ 	.word	0x00060038
        /*02c0*/ 	.short	0x0108
        /*02c2*/ 	.byte	0x0b
	.zero		1


	//   ....[20]....
        /*02c4*/ 	.word	0x000033e0
        /*02c8*/ 	.word	0x000000ff
        /*02cc*/ 	.word	0x00060000
        /*02d0*/ 	.short	0x010a
        /*02d2*/ 	.byte	0x0b
	.zero		1


	//   ....[21]....
        /*02d4*/ 	.word	0x00003410
        /*02d8*/ 	.word	0x000000ff
        /*02dc*/ 	.word	0x00060020
        /*02e0*/ 	.short	0x010a
        /*02e2*/ 	.byte	0x0b
	.zero		1


	//   ....[22]....
        /*02e4*/ 	.word	0x00003440
        /*02e8*/ 	.word	0x000000ff
        /*02ec*/ 	.word	0x00060000
        /*02f0*/ 	.short	0x010a
        /*02f2*/ 	.byte	0x25
	.zero		1


	//   ....[23]....
        /*02f4*/ 	.word	0x00003470
        /*02f8*/ 	.word	0x000000ff
        /*02fc*/ 	.word	0x00060020
        /*0300*/ 	.short	0x010a
        /*0302*/ 	.byte	0x25
	.zero		1


	//----- nvinfo : EIATTR_NUM_MBARRIERS
	.align		4
.L_48:
        /*0304*/ 	.byte	0x03, 0x38
        /*0306*/ 	.short	0x0008


	//----- nvinfo : EIATTR_EXIT_INSTR_OFFSETS
	.align		4
        /*0308*/ 	.byte	0x04, 0x1c
        /*030a*/ 	.short	(.L_50 - .L_49)


	//   ....[0]....
.L_49:
        /*030c*/ 	.word	0x000033d0


	//----- nvinfo : EIATTR_REQNTID
	.align		4
.L_50:
        /*0310*/ 	.byte	0x04, 0x10
        /*0312*/ 	.short	(.L_52 - .L_51)
.L_51:
        /*0314*/ 	.word	0x00000100
        /*0318*/ 	.word	0x00000001
        /*031c*/ 	.word	0x00000001


	//----- nvinfo : EIATTR_CRS_STACK_SIZE
	.align		4
.L_52:
        /*0320*/ 	.byte	0x04, 0x1e
        /*0322*/ 	.short	(.L_54 - .L_53)
.L_53:
        /*0324*/ 	.word	0x00000000


	//----- nvinfo : EIATTR_CBANK_PARAM_SIZE
	.align		4
.L_54:
        /*0328*/ 	.byte	0x03, 0x19
        /*032a*/ 	.short	0x0050


	//----- nvinfo : EIATTR_PARAM_CBANK
	.align		4
        /*032c*/ 	.byte	0x04, 0x0a
        /*032e*/ 	.short	(.L_56 - .L_55)
	.align		4
.L_55:
        /*0330*/ 	.word	index@(.nv.constant0.gluon_tcgen05)
        /*0334*/ 	.short	0x0380
        /*0336*/ 	.short	0x0050


	//----- nvinfo : EIATTR_SW_WAR
	.align		4
.L_56:
        /*0338*/ 	.byte	0x04, 0x36
        /*033a*/ 	.short	(.L_58 - .L_57)
.L_57:
        /*033c*/ 	.word	0x00000008
.L_58:


//--------------------- .nv.compat                --------------------------
	.section	.nv.compat,"",@"SHT_CUDA_COMPAT_INFO"
	.align	4
        /*0000*/ 	.byte	0x02, 0x02, 0x02, 0x00, 0x02, 0x05, 0x05, 0x00, 0x02, 0x03, 0x03, 0x00, 0x02, 0x06, 0x01, 0x00


//--------------------- .nv.callgraph             --------------------------
	.section	.nv.callgraph,"",@"SHT_CUDA_CALLGRAPH"
	.align	4
	.sectionentsize	8
	.align		4
        /*0000*/ 	.word	0x00000000
	.align		4
        /*0004*/ 	.word	0xffffffff
	.align		4
        /*0008*/ 	.word	0x00000000
	.align		4
        /*000c*/ 	.word	0xfffffffe
	.align		4
        /*0010*/ 	.word	0x00000000
	.align		4
        /*0014*/ 	.word	0xfffffffd
	.align		4
        /*0018*/ 	.word	0x00000000
	.align		4
        /*001c*/ 	.word	0xfffffffc


//--------------------- .text.gluon_tcgen05       --------------------------
	.section	.text.gluon_tcgen05,"ax",@progbits
	.align	128
        .global         gluon_tcgen05
        .type           gluon_tcgen05,@function
        .size           gluon_tcgen05,(.L_x_85 - gluon_tcgen05)
        .other          gluon_tcgen05,@"STO_CUDA_ENTRY STV_DEFAULT"
gluon_tcgen05:
.text.gluon_tcgen05:
[----:B------:R-:W1:Y:S01]  /*0000*/  LDC R1, c[0x0][0x37c] ;  /* 0x0000df00ff017b82 */ /* 0x000e620000000800 */
[----:B------:R-:W2:Y:S02]  /*0010*/  S2R R0, SR_TID.X ;  /* 0x0000000000007919 */ /* 0x000ea40000002100 */
[----:B--2---:R-:W-:-:S13]  /*0020*/  ISETP.GE.U32.AND P2, PT, R0, 0x20, PT ;  /* 0x000000200000780c */ /* 0x004fda0003f46070 */
[----:B------:R-:W-:Y:S05]  /*0030*/  @P2 BRA `(.L_x_0) ;  /* 0x0000000000b82947 */ /* 0x000fea0003800000 */
[----:B------:R-:W2:Y:S01]  /*0040*/  S2UR UR6, SR_CgaCtaId ;  /* 0x00000000000679c3 */ /* 0x000ea20000008800 */
[----:B------:R-:W-:Y:S01]  /*0050*/  NOP ;  /* 0x0000000000007918 */ /* 0x000fe20000000000 */
[----:B------:R-:W-:Y:S02]  /*0060*/  UMOV UR4, 0x40 ;  /* 0x0000004000047882 */ /* 0x000fe40000000000 */
[----:B--2---:R-:W-:-:S09]  /*0070*/  ULEA UR4, UR6, UR4, 0x18 ;  /* 0x0000000406047291 */ /* 0x004fd2000f8ec0ff */
[----:B------:R-:W2:Y:S01]  /*0080*/  LDS.U8 R2, [UR4] ;  /* 0x00000004ff027984 */ /* 0x000ea20008000000 */
[----:B------:R-:W-:Y:S02]  /*0090*/  UMOV UR4, 0x400 ;  /* 0x0000040000047882 */ /* 0x000fe40000000000 */
[----:B------:R-:W-:Y:S01]  /*00a0*/  ULEA UR4, UR6, UR4, 0x18 ;  /* 0x0000000406047291 */ /* 0x000fe2000f8ec0ff */
[----:B--2---:R-:W-:-:S13]  /*00b0*/  ISETP.NE.AND P0, PT, R2, RZ, PT ;  /* 0x000000ff0200720c */ /* 0x004fda0003f05270 */
[----:B------:R-:W-:Y:S05]  /*00c0*/  @P0 BRA `(.L_x_1) ;  /* 0x00000000007c0947 */ /* 0x000fea0003800000 */
[----:B------:R-:W-:-:S13]  /*00d0*/  ELECT P0, URZ, PT ;  /* 0x0000000000ff782f */ /* 0x000fda0003800000 */
[----:B------:R-:W-:Y:S05]  /*00e0*/  @!P0 BRA `(.L_x_2) ;  /* 0x0000000000848947 */ /* 0x000fea0003800000 */
[----:B------:R-:W-:Y:S01]  /*00f0*/  UMOV UR5, 0x8 ;  /* 0x0000000800057882 */ /* 0x000fe20000000000 */
[----:B------:R-:W-:Y:S02]  /*0100*/  IMAD.MOV.U32 R5, RZ, RZ, 0x1 ;  /* 0x00000001ff057424 */ /* 0x000fe400078e00ff */
[----:B------:R-:W-:Y:S02]  /*0110*/  IMAD.MOV.U32 R3, RZ, RZ, 0xff ;  /* 0x000000ffff037424 */ /* 0x000fe400078e00ff */
[----:B------:R-:W-:Y:S04]  /*0120*/  DEPBAR.LE SB2, 0x36 ;  /* 0x0000ad800000791a */ /* 0x000fe80000000000 */
[----:B------:R-:W2:Y:S02]  /*0130*/  UTCATOMSWS.FIND_AND_SET.ALIGN UP0, UR5, UR5 ;  /* 0x00000005000575e3 */ /* 0x000ea40008000800 */
[----:B--2---:R-:W-:-:S04]  /*0140*/  PLOP3.LUT P0, PT, PT, PT, UP0, 0x80, 0x8 ;  /* 0x000000000008781c */ /* 0x004fc80003f0f008 */
[----:B------:R-:W-:-:S04]  /*0150*/  SEL R2, RZ, 0xffffffff, !P0 ;  /* 0xffffffffff027807 */ /* 0x000fc80004000000 */
[----:B------:R-:W-:Y:S01]  /*0160*/  ISETP.NE.AND P0, PT, R2, RZ, PT ;  /* 0x000000ff0200720c */ /* 0x000fe20003f05270 */
[----:B------:R-:W-:-:S12]  /*0170*/  IMAD.U32 R2, RZ, RZ, UR5 ;  /* 0x00000005ff027e24 */ /* 0x000fd8000f8e00ff */
[----:B------:R-:W-:Y:S05]  /*0180*/  @P0 BRA `(.L_x_3) ;  /* 0x0000000000240947 */ /* 0x000fea0003800000 */
.L_x_4:
[----:B------:R-:W-:Y:S05]  /*0190*/  NANOSLEEP 0x64 ;  /* 0x000000640000795d */ /* 0x000fea0003800000 */
[----:B------:R-:W-:-:S05]  /*01a0*/  UMOV UR5, 0x8 ;  /* 0x0000000800057882 */ /* 0x000fca0000000000 */
[----:B------:R-:W-:Y:S04]  /*01b0*/  DEPBAR.LE SB2, 0x36 ;  /* 0x0000ad800000791a */ /* 0x000fe80000000000 */
[----:B------:R-:W2:Y:S02]  /*01c0*/  UTCATOMSWS.FIND_AND_SET.ALIGN UP0, UR5, UR5 ;  /* 0x00000005000575e3 */ /* 0x000ea40008000800 */
[----:B--2---:R-:W-:-:S04]  /*01d0*/  PLOP3.LUT P0, PT, PT, PT, UP0, 0x80, 0x8 ;  /* 0x000000000008781c */ /* 0x004fc80003f0f008 */
[----:B------:R-:W-:-:S04]  /*01e0*/  SEL R2, RZ, 0xffffffff, !P0 ;  /* 0xffffffffff027807 */ /* 0x000fc80004000000 */
[----:B------:R-:W-:Y:S01]  /*01f0*/  ISETP.NE.AND P0, PT, R2, RZ, PT ;  /* 0x000000ff0200720c */ /* 0x000fe20003f05270 */
[----:B------:R-:W-:-:S12]  /*0200*/  IMAD.U32 R2, RZ, RZ, UR5 ;  /* 0x00000005ff027e24 */ /* 0x000fd8000f8e00ff */
[----:B------:R-:W-:Y:S05]  /*0210*/  @!P0 BRA `(.L_x_4) ;  /* 0xfffffffc00dc8947 */ /* 0x000fea000383ffff */
.L_x_3:
[C---:B------:R-:W-:Y:S01]  /*0220*/  VIADD R4, R2.reuse, 0x10 ;  /* 0x0000001002047836 */ /* 0x040fe20000000000 */
[----:B------:R-:W-:Y:S01]  /*0230*/  UMOV UR5, 0x50 ;  /* 0x0000005000057882 */ /* 0x000fe20000000000 */
[----:B------:R-:W-:Y:S01]  /*0240*/  SHF.L.U32 R3, R3, R2, RZ ;  /* 0x0000000203037219 */ /* 0x000fe200000006ff */
[----:B------:R-:W-:Y:S01]  /*0250*/  ULEA UR5, UR6, UR5, 0x18 ;  /* 0x0000000506057291 */ /* 0x000fe2000f8ec0ff */
[----:B------:R-:W-:Y:S01]  /*0260*/  IMAD.SHL.U32 R2, R2, 0x20, RZ ;  /* 0x0000002002027824 */ /* 0x000fe200078e00ff */
[----:B------:R-:W-:-:S04]  /*0270*/  SHF.L.U32 R4, R5, R4, RZ ;  /* 0x0000000405047219 */ /* 0x000fc800000006ff */
[----:B------:R-:W-:-:S05]  /*0280*/  LOP3.LUT R3, R4, R3, RZ, 0xfc, !PT ;  /* 0x0000000304037212 */ /* 0x000fca00078efcff */
[----:B------:R2:W-:Y:S04]  /*0290*/  ATOMS.OR RZ, [UR5], R3 ;  /* 0x00000003ffff798c */ /* 0x0005e8000b000005 */
[----:B------:R2:W-:Y:S01]  /*02a0*/  STS [UR4], R2 ;  /* 0x00000002ff007988 */ /* 0x0005e20008000804 */
[----:B------:R-:W-:Y:S05]  /*02b0*/  BRA `(.L_x_2) ;  /* 0x0000000000107947 */ /* 0x000fea0003800000 */
.L_x_1:
[----:B------:R-:W-:Y:S01]  /*02c0*/  IMAD.MOV.U32 R3, RZ, RZ, -0x1 ;  /* 0xffffffffff037424 */ /* 0x000fe200078e00ff */
[----:B------:R-:W-:-:S04]  /*02d0*/  MOV R2, 0x300 ;  /* 0x0000030000027802 */ /* 0x000fc80000000f00 */
[----:B------:R2:W-:Y:S03]  /*02e0*/  STS [UR4], R3 ;  /* 0x00000003ff007988 */ /* 0x0005e60008000804 */
[----:B-12---:R-:W-:Y:S05]  /*02f0*/  CALL.REL.NOINC `($__internal_1_$__cuda_sm10x_tcgen05_guardrail_trap_phase_invalid_during_alloc) ;  /* 0x0000003000747944 */ /* 0x006fea0003c00000 */
.L_x_2:
[----:B------:R-:W-:Y:S05]  /*0300*/  WARPSYNC.ALL ;  /* 0x0000000000007948 */ /* 0x000fea0003800000 */
[----:B------:R-:W-:Y:S01]  /*0310*/  NOP ;  /* 0x0000000000007918 */ /* 0x000fe20000000000 */
.L_x_0:
[----:B------:R-:W3:Y:S08]  /*0320*/  S2UR UR4, SR_CgaCtaId ;  /* 0x00000000000479c3 */ /* 0x000ef00000008800 */
[----:B------:R-:W-:Y:S01]  /*0330*/  BAR.SYNC.DEFER_BLOCKING 0x0 ;  /* 0x0000000000007b1d */ /* 0x000fe20000010000 */
[----:B------:R-:W-:-:S05]  /*0340*/  LOP3.LUT R132, R0, 0xff, RZ, 0xc0, !PT ;  /* 0x000000ff00847812 */ /* 0x000fca00078ec0ff */
[----:B------:R-:W-:Y:S02]  /*0350*/  UMOV UR11, 0x400 ;  /* 0x00000400000b7882 */ /* 0x000fe40000000000 */
[----:B------:R-:W4:Y:S08]  /*0360*/  LDC R4, c[0x0][0x398] ;  /* 0x0000e600ff047b82 */ /* 0x000f300000000800 */
[----:B------:R-:W5:Y:S01]  /*0370*/  LDC R12, c[0x0][0x3a0] ;  /* 0x0000e800ff0c7b82 */ /* 0x000f620000000800 */
[----:B---3--:R-:W-:-:S07]  /*0380*/  ULEA UR11, UR4, UR11, 0x18 ;  /* 0x0000000b040b7291 */ /* 0x008fce000f8ec0ff */
[----:B------:R-:W3:Y:S02]  /*0390*/  S2UR UR14, SR_CTAID.Y ;  /* 0x00000000000e79c3 */ /* 0x000ee40000002600 */
[----:B--2---:R-:W2:Y:S06]  /*03a0*/  LDS R3, [UR11] ;  /* 0x0000000bff037984 */ /* 0x004eac0008000800 */
[----:B------:R-:W-:Y:S06]  /*03b0*/  BAR.SYNC.DEFER_BLOCKING 0x0 ;  /* 0x0000000000007b1d */ /* 0x000fec0000010000 */
[----:B------:R-:W-:Y:S05]  /*03c0*/  @P2 BRA `(.L_x_5) ;  /* 0x0000000000182947 */ /* 0x000fea0003800000 */
[----:B------:R-:W-:Y:S01]  /*03d0*/  ELECT P0, URZ, PT ;  /* 0x0000000000ff782f */ /* 0x000fe20003800000 */
[----:B------:R-:W-:Y:S01]  /*03e0*/  IMAD.MOV.U32 R2, RZ, RZ, 0x1 ;  /* 0x00000001ff027424 */ /* 0x000fe200078e00ff */
[----:B------:R-:W-:Y:S01]  /*03f0*/  UMOV UR5, 0x40 ;  /* 0x0000004000057882 */ /* 0x000fe20000000000 */
[----:B------:R-:W-:Y:S01]  /*0400*/  UVIRTCOUNT.DEALLOC.SMPOOL 0x80 ;  /* 0x000000800000784c */ /* 0x000fe20000000000 */
[----:B------:R-:W-:-:S09]  /*0410*/  ULEA UR5, UR4, UR5, 0x18 ;  /* 0x0000000504057291 */ /* 0x000fd2000f8ec0ff */
[----:B------:R5:W-:Y:S03]  /*0420*/  @P0 STS.U8 [UR5], R2 ;  /* 0x00000002ff000988 */ /* 0x000be60008000005 */
.L_x_5:
[----:B------:R-:W5:Y:S01]  /*0430*/  S2UR UR4, SR_CTAID.Z ;  /* 0x00000000000479c3 */ /* 0x000f620000002700 */
[----:B------:R-:W4:Y:S01]  /*0440*/  LDCU UR5, c[0x0][0x370] ;  /* 0x00006e00ff0577ac */ /* 0x000f220008000800 */
[----:B------:R-:W-:Y:S01]  /*0450*/  ISETP.GE.U32.AND P0, PT, R132, 0x20, PT ;  /* 0x000000208400780c */ /* 0x000fe20003f06070 */
[----:B----4-:R-:W-:Y:S01]  /*0460*/  VIADD R4, R4, 0xffffffff ;  /* 0xffffffff04047836 */ /* 0x010fe20000000000 */
[C---:B------:R-:W-:Y:S01]  /*0470*/  ISETP.NE.U32.AND P3, PT, R132.reuse, RZ, PT ;  /* 0x000000ff8400720c */ /* 0x040fe20003f65070 */
[----:B------:R-:W5:Y:S01]  /*0480*/  LDCU UR6, c[0x0][0x374] ;  /* 0x00006e80ff0677ac */ /* 0x000f620008000800 */
[----:B------:R-:W-:Y:S01]  /*0490*/  LEA R10, R132, UR11, 0x2 ;  /* 0x0000000b840a7c11 */ /* 0x000fe2000f8e10ff */
[----:B-----5:R-:W-:Y:S01]  /*04a0*/  VIADD R11, R12, 0xffffffff ;  /* 0xffffffff0c0b7836 */ /* 0x020fe20000000000 */
[----:B------:R-:W4:Y:S01]  /*04b0*/  S2UR UR16, SR_CTAID.X ;  /* 0x00000000001079c3 */ /* 0x000f220000002500 */
[----:B------:R-:W5:Y:S01]  /*04c0*/  LDCU.64 UR12, c[0x0][0x3c0] ;  /* 0x00007800ff0c77ac */ /* 0x000f620008000a00 */
[----:B--2---:R-:W-:Y:S01]  /*04d0*/  R2UR UR10, R3 ;  /* 0x00000000030a72ca */ /* 0x004fe200000e0000 */
[----:B------:R-:W-:Y:S04]  /*04e0*/  BSSY.RECONVERGENT B0, `(.L_x_6) ;  /* 0x0000011000007945 */ /* 0x000fe80003800200 */
[----:B------:R2:W-:Y:S01]  /*04f0*/  @!P0 STS [R10], RZ ;  /* 0x000000ff0a008388 */ /* 0x0005e20000000800 */
[----:B------:R-:W-:-:S03]  /*0500*/  NOP ;  /* 0x0000000000007918 */ /* 0x000fc60000000000 */
[----:B------:R2:W-:Y:S01]  /*0510*/  @!P3 STS [UR11+0x24], R4 ;  /* 0x00002404ff00b988 */ /* 0x0005e2000800080b */
[----:B---3--:R-:W-:-:S03]  /*0520*/  UIMAD UR4, UR4, UR6, UR14 ;  /* 0x00000006040472a4 */ /* 0x008fc6000f8e020e */
[----:B------:R2:W-:Y:S01]  /*0530*/  @!P3 STS [UR11+0x20], R11 ;  /* 0x0000200bff00b988 */ /* 0x0005e2000800080b */
[----:B----4-:R-:W-:-:S04]  /*0540*/  UIMAD UR4, UR4, UR5, UR16 ;  /* 0x00000005040472a4 */ /* 0x010fc8000f8e0210 */
[----:B------:R-:W-:-:S04]  /*0550*/  UIMAD UR4, UR4, 0x180, URZ ;  /* 0x00000180040478a4 */ /* 0x000fc8000f8e02ff */
[----:B-----5:R-:W-:-:S04]  /*0560*/  UIADD3 UR8, UP0, UPT, UR4, UR12, URZ ;  /* 0x0000000c04087290 */ /* 0x020fc8000ff1e0ff */
[----:B------:R-:W-:Y:S01]  /*0570*/  ULEA.HI.X.SX32 UR9, UR4, UR13, 0x1, UP0 ;  /* 0x0000000d04097291 */ /* 0x000fe200080f0eff */
[----:B--2---:R-:W-:Y:S11]  /*0580*/  @P3 BRA `(.L_x_7) ;  /* 0x0000000000183947 */ /* 0x004ff60003800000 */
[----:B------:R-:W2:Y:S01]  /*0590*/  LDS R2, [UR11+0x8] ;  /* 0x0000080bff027984 */ /* 0x000ea20008000800 */
[----:B------:R-:W3:Y:S01]  /*05a0*/  LDC.64 R6, c[0x0][0x380] ;  /* 0x0000e000ff067b82 */ /* 0x000ee20000000a00 */
[----:B------:R-:W-:Y:S02]  /*05b0*/  IMAD.MOV.U32 R3, RZ, RZ, 0x70 ;  /* 0x00000070ff037424 */ /* 0x000fe400078e00ff */
[----:B---3--:R3:W-:Y:S03]  /*05c0*/  STS.64 [UR11], R6 ;  /* 0x00000006ff007988 */ /* 0x0087e60008000a0b */
[----:B--2---:R-:W-:-:S05]  /*05d0*/  LOP3.LUT R2, R2, 0x10, R3, 0xd8, !PT ;  /* 0x0000001002027812 */ /* 0x004fca00078ed803 */
[----:B------:R3:W-:Y:S02]  /*05e0*/  STS [UR11+0x8], R2 ;  /* 0x00000802ff007988 */ /* 0x0007e4000800080b */
.L_x_7:
[----:B------:R-:W-:Y:S05]  /*05f0*/  BSYNC.RECONVERGENT B0 ;  /* 0x0000000000007941 */ /* 0x000fea0003800200 */
.L_x_6:
[----:B------:R-:W-:Y:S04]  /*0600*/  BSSY.RECONVERGENT B0, `(.L_x_8) ;  /* 0x000000a000007945 */ /* 0x000fe80003800200 */
[----:B------:R-:W-:Y:S05]  /*0610*/  @P3 BRA `(.L_x_9) ;  /* 0x0000000000203947 */ /* 0x000fea0003800000 */
[----:B---3--:R-:W2:Y:S01]  /*0620*/  LDS R2, [UR11+0x34] ;  /* 0x0000340bff027984 */ /* 0x008ea20008000800 */
[----:B------:R-:W-:Y:S02]  /*0630*/  IMAD.MOV.U32 R3, RZ, RZ, 0x3f000000 ;  /* 0x3f000000ff037424 */ /* 0x000fe400078e00ff */
[----:B------:R-:W-:Y:S01]  /*0640*/  @!P3 IMAD.MOV.U32 R5, RZ, RZ, 0x7f ;  /* 0x0000007fff05b424 */ /* 0x000fe200078e00ff */
[----:B------:R-:W3:Y:S02]  /*0650*/  @!P3 LDS R6, [UR11+0x38] ;  /* 0x0000380bff06b984 */ /* 0x000ee40008000800 */
[----:B--2---:R-:W-:Y:S02]  /*0660*/  LOP3.LUT R2, R2, 0xff000000, R3, 0xb8, !PT ;  /* 0xff00000002027812 */ /* 0x004fe400078eb803 */
[----:B---3--:R-:W-:-:S03]  /*0670*/  @!P3 LOP3.LUT R3, R6, 0xff, R5, 0xb8, !PT ;  /* 0x000000ff0603b812 */ /* 0x008fc600078eb805 */
[----:B------:R2:W-:Y:S04]  /*0680*/  STS [UR11+0x34], R2 ;  /* 0x00003402ff007988 */ /* 0x0005e8000800080b */
[----:B------:R2:W-:Y:S02]  /*0690*/  @!P3 STS [UR11+0x38], R3 ;  /* 0x00003803ff00b988 */ /* 0x0005e4000800080b */
.L_x_9:
[----:B------:R-:W-:Y:S05]  /*06a0*/  BSYNC.RECONVERGENT B0 ;  /* 0x0000000000007941 */ /* 0x000fea0003800200 */
.L_x_8:
[----:B------:R-:W-:Y:S04]  /*06b0*/  BSSY.RECONVERGENT B0, `(.L_x_10) ;  /* 0x000000e000007945 */ /* 0x000fe80003800200 */
[----:B------:R-:W-:Y:S05]  /*06c0*/  @P3 BRA `(.L_x_11) ;  /* 0x0000000000303947 */ /* 0x000fea0003800000 */
[----:B--2---:R-:W2:Y:S01]  /*06d0*/  LDS R3, [UR11+0x34] ;  /* 0x0000340bff037984 */ /* 0x004ea20008000800 */
[----:B------:R-:W4:Y:S03]  /*06e0*/  LDC.64 R8, c[0x0][0x3a8] ;  /* 0x0000ea00ff087b82 */ /* 0x000f260000000a00 */
[----:B---3--:R-:W3:Y:S01]  /*06f0*/  LDS R2, [UR11+0x1c] ;  /* 0x00001c0bff027984 */ /* 0x008ee20008000800 */
[C---:B----4-:R-:W-:Y:S01]  /*0700*/  SHF.L.U64.HI R6, R8.reuse, 0x1, R9 ;  /* 0x0000000108067819 */ /* 0x050fe20000010209 */
[----:B------:R-:W-:-:S03]  /*0710*/  IMAD.SHL.U32 R5, R8, 0x2, RZ ;  /* 0x0000000208057824 */ /* 0x000fc600078e00ff */
[--C-:B------:R-:W-:Y:S02]  /*0720*/  SHF.R.U32.HI R7, RZ, 0x4, R6.reuse ;  /* 0x00000004ff077819 */ /* 0x100fe40000011606 */
[----:B------:R-:W-:-:S05]  /*0730*/  SHF.R.U64 R5, R5, 0x4, R6 ;  /* 0x0000000405057819 */ /* 0x000fca0000001206 */
[----:B------:R4:W-:Y:S01]  /*0740*/  STS [UR11+0xc], R5 ;  /* 0x00000c05ff007988 */ /* 0x0009e2000800080b */
[----:B--2---:R-:W-:Y:S02]  /*0750*/  LOP3.LUT R3, R3, 0x7, RZ, 0xb8, !PT ;  /* 0x0000000703037812 */ /* 0x004fe400078eb8ff */
[----:B---3--:R-:W-:-:S03]  /*0760*/  LOP3.LUT R2, R2, 0xf, R7, 0xb8, !PT ;  /* 0x0000000f02027812 */ /* 0x008fc600078eb807 */
[----:B------:R4:W-:Y:S04]  /*0770*/  STS [UR11+0x34], R3 ;  /* 0x00003403ff007988 */ /* 0x0009e8000800080b */
[----:B------:R4:W-:Y:S02]  /*0780*/  STS [UR11+0x1c], R2 ;  /* 0x00001c02ff007988 */ /* 0x0009e4000800080b */
.L_x_11:
[----:B------:R-:W-:Y:S05]  /*0790*/  BSYNC.RECONVERGENT B0 ;  /* 0x0000000000007941 */ /* 0x000fea0003800200 */
.L_x_10:
[----:B------:R-:W-:Y:S04]  /*07a0*/  BSSY.RECONVERGENT B1, `(.L_x_12) ;  /* 0x000001a000017945 */ /* 0x000fe80003800200 */
[----:B------:R-:W-:Y:S04]  /*07b0*/  BSSY.RELIABLE B0, `(.L_x_13) ;  /* 0x0000015000007945 */ /* 0x000fe80003800100 */
[----:B------:R-:W-:Y:S05]  /*07c0*/  @P3 BRA `(.L_x_14) ;  /* 0x0000000000203947 */ /* 0x000fea0003800000 */
[----:B--234-:R-:W2:Y:S02]  /*07d0*/  LDS R2, [UR11+0x34] ;  /* 0x0000340bff027984 */ /* 0x01cea40008000800 */
[----:B--2---:R-:W-:-:S05]  /*07e0*/  LOP3.LUT R2, R2, 0x38, RZ, 0xb8, !PT ;  /* 0x0000003802027812 */ /* 0x004fca00078eb8ff */
[----:B------:R2:W-:Y:S01]  /*07f0*/  STS [UR11+0x34], R2 ;  /* 0x00003402ff007988 */ /* 0x0005e2000800080b */
[----:B------:R-:W-:Y:S05]  /*0800*/  @P3 BRA `(.L_x_15) ;  /* 0x0000000000203947 */ /* 0x000fea0003800000 */
[----:B--2---:R-:W2:Y:S01]  /*0810*/  LDS R2, [UR11+0x8] ;  /* 0x0000080bff027984 */ /* 0x004ea20008000800 */
[----:B------:R-:W-:-:S05]  /*0820*/  IMAD.MOV.U32 R3, RZ, RZ, 0x780 ;  /* 0x00000780ff037424 */ /* 0x000fca00078e00ff */
[----:B--2---:R-:W-:-:S05]  /*0830*/  LOP3.LUT R2, R2, 0x500, R3, 0xd8, !PT ;  /* 0x0000050002027812 */ /* 0x004fca00078ed803 */
[----:B------:R5:W-:Y:S02]  /*0840*/  STS [UR11+0x8], R2 ;  /* 0x00000802ff007988 */ /* 0x000be4000800080b */
.L_x_14:
[----:B------:R-:W-:Y:S05]  /*0850*/  @P3 BRA `(.L_x_16) ;  /* 0x0000000000283947 */ /* 0x000fea0003800000 */
[----:B--2345:R-:W2:Y:S02]  /*0860*/  LDS R2, [UR11+0x8] ;  /* 0x0000080bff027984 */ /* 0x03cea40008000800 */
[----:B--2---:R-:W-:-:S05]  /*0870*/  LOP3.LUT R2, R2, 0x1800, RZ, 0xb8, !PT ;  /* 0x0000180002027812 */ /* 0x004fca00078eb8ff */
[----:B------:R3:W-:Y:S02]  /*0880*/  STS [UR11+0x8], R2 ;  /* 0x00000802ff007988 */ /* 0x0007e4000800080b */
.L_x_15:
[----:B------:R-:W-:Y:S05]  /*0890*/  @P3 BREAK.RELIABLE B0 ;  /* 0x0000000000003942 */ /* 0x000fea0003800100 */
[----:B------:R-:W-:Y:S05]  /*08a0*/  @P3 BRA `(.L_x_17) ;  /* 0x0000000000243947 */ /* 0x000fea0003800000 */
[----:B------:R-:W4:Y:S01]  /*08b0*/  LDS R3, [UR11+0x8] ;  /* 0x0000080bff037984 */ /* 0x000f220008000800 */
[----:B--23--:R-:W-:-:S05]  /*08c0*/  IMAD.MOV.U32 R2, RZ, RZ, 0x6000 ;  /* 0x00006000ff027424 */ /* 0x00cfca00078e00ff */
[----:B----4-:R-:W-:-:S04]  /*08d0*/  LOP3.LUT R2, R3, 0x6000, R2, 0xd8, !PT ;  /* 0x0000600003027812 */ /* 0x010fc800078ed802 */
[----:B------:R-:W-:-:S05]  /*08e0*/  LOP3.LUT R2, R2, 0x400000, RZ, 0xb8, !PT ;  /* 0x0040000002027812 */ /* 0x000fca00078eb8ff */
[----:B------:R2:W-:Y:S02]  /*08f0*/  STS [UR11+0x8], R2 ;  /* 0x00000802ff007988 */ /* 0x0005e4000800080b */
.L_x_16:
[----:B------:R-:W-:Y:S05]  /*0900*/  BSYNC.RELIABLE B0 ;  /* 0x0000000000007941 */ /* 0x000fea0003800100 */
.L_x_13:
[----:B--2345:R-:W2:Y:S02]  /*0910*/  @!P3 LDS R2, [UR11+0x8] ;  /* 0x0000080bff02b984 */ /* 0x03cea40008000800 */
[----:B--2---:R-:W-:-:S05]  /*0920*/  @!P3 LOP3.LUT R2, R2, 0x8000, RZ, 0xb8, !PT ;  /* 0x000080000202b812 */ /* 0x004fca00078eb8ff */
[----:B------:R4:W-:Y:S02]  /*0930*/  @!P3 STS [UR11+0x8], R2 ;  /* 0x00000802ff00b988 */ /* 0x0009e4000800080b */
.L_x_17:
[----:B------:R-:W-:Y:S05]  /*0940*/  BSYNC.RECONVERGENT B1 ;  /* 0x0000000000017941 */ /* 0x000fea0003800200 */
.L_x_12:
[----:B------:R-:W-:Y:S05]  /*0950*/  WARPSYNC.ALL ;  /* 0x0000000000007948 */ /* 0x000fea0003800000 */
[----:B------:R-:W-:Y:S01]  /*0960*/  NOP ;  /* 0x0000000000007918 */ /* 0x000fe20000000000 */
[----:B------:R-:W5:Y:S02]  /*0970*/  LDC R5, c[0x0][0x39c] ;  /* 0x0000e700ff057b82 */ /* 0x000f640000000800 */
[----:B-----5:R-:W-:Y:S01]  /*0980*/  VIADD R5, R5, 0xffffffff ;  /* 0xffffffff05057836 */ /* 0x020fe20000000000 */
[----:B------:R-:W-:Y:S06]  /*0990*/  @P0 BRA `(.L_x_18) ;  /* 0x0000000000300947 */ /* 0x000fec0003800000 */
[----:B--234-:R-:W2:Y:S01]  /*09a0*/  S2R R2, SR_LANEID ;  /* 0x0000000000027919 */ /* 0x01cea20000000000 */
[----:B------:R-:W-:Y:S05]  /*09b0*/  WARPSYNC.ALL ;  /* 0x0000000000007948 */ /* 0x000fea0003800000 */
[----:B------:R-:W-:Y:S01]  /*09c0*/  NOP ;  /* 0x0000000000007918 */ /* 0x000fe20000000000 */
[----:B--2---:R-:W-:-:S05]  /*09d0*/  IMAD.SHL.U32 R6, R2, 0x4, RZ ;  /* 0x0000000402067824 */ /* 0x004fca00078e00ff */
[----:B------:R-:W2:Y:S01]  /*09e0*/  LDS R7, [R6+UR11] ;  /* 0x0000000b06077984 */ /* 0x000ea20008000800 */
[----:B------:R-:W-:-:S05]  /*09f0*/  IADD3 R2, P1, PT, R6, UR8, RZ ;  /* 0x0000000806027c10 */ /* 0x000fca000ff3e0ff */
[----:B------:R-:W-:-:S05]  /*0a00*/  IMAD.X R3, RZ, RZ, UR9, P1 ;  /* 0x00000009ff037e24 */ /* 0x000fca00088e06ff */
[----:B--2---:R5:W2:Y:S01]  /*0a10*/  ATOMG.E.EXCH.STRONG.GPU PT, RZ, [R2], R7 ;  /* 0x0000000702ff73a8 */ /* 0x004aa200041ee100 */
[----:B------:R-:W-:-:S04]  /*0a20*/  DEPBAR {5,4,3,2,1,0} ;  /* 0x0000003f0000791a */ /* 0x000fc80000000000 */
[----:B------:R-:W3:Y:S02]  /*0a30*/  CCTL.E.C.LDCU.IV.DEEP [UR8] ;  /* 0x0000000008007540 */ /* 0x000ee40009c08000 */
[----:B---3--:R5:W-:Y:S01]  /*0a40*/  UTMACCTL.IV [UR8] ;  /* 0x00000000080079b9 */ /* 0x008be20008000000 */
[----:B------:R-:W-:Y:S01]  /*0a50*/  NOP ;  /* 0x0000000000007918 */ /* 0x000fe20000000000 */
.L_x_18:
[----:B------:R-:W-:Y:S05]  /*0a60*/  @P0 BRA `(.L_x_19) ;  /* 0x00000000000c0947 */ /* 0x000fea0003800000 */
[----:B------:R0:W-:Y:S01]  /*0a70*/  UTMACMDFLUSH ;  /* 0x00000000000079b7 */ /* 0x0001e20000000000 */
[----:B------:R-:W-:Y:S05]  /*0a80*/  @P0 BRA `(.L_x_19) ;  /* 0x0000000000040947 */ /* 0x000fea0003800000 */
[----:B------:R-:W-:-:S04]  /*0a90*/  DEPBAR.LE SB0, 0x0 ;  /* 0x000080000000791a */ /* 0x000fc80000000000 */
.L_x_19:
[----:B------:R-:W-:Y:S05]  /*0aa0*/  WARPSYNC.ALL ;  /* 0x0000000000007948 */ /* 0x000fea0003800000 */
[----:B------:R-:W-:Y:S01]  /*0ab0*/  NOP ;  /* 0x0000000000007918 */ /* 0x000fe20000000000 */
[----:B--2---:R-:W-:Y:S06]  /*0ac0*/  BAR.SYNC.DEFER_BLOCKING 0x0 ;  /* 0x0000000000007b1d */ /* 0x004fec0000010000 */
[----:B------:R-:W-:Y:S02]  /*0ad0*/  BSSY.RECONVERGENT B1, `(.L_x_20) ;  /* 0x000000b000017945 */ /* 0x000fe40003800200 */
[----:B------:R-:W-:Y:S06]  /*0ae0*/  BAR.SYNC.DEFER_BLOCKING 0x0 ;  /* 0x0000000000007b1d */ /* 0x000fec0000010000 */
[----:B------:R2:W-:Y:S01]  /*0af0*/  @!P0 STS [R10], RZ ;  /* 0x000000ff0a008388 */ /* 0x0005e20000000800 */
[----:B------:R-:W-:Y:S01]  /*0b00*/  NOP ;  /* 0x0000000000007918 */ /* 0x000fe20000000000 */
[----:B------:R-:W-:Y:S05]  /*0b10*/  @P3 BRA `(.L_x_21) ;  /* 0x0000000000183947 */ /* 0x000fea0003800000 */
[----:B---345:R-:W3:Y:S01]  /*0b20*/  LDS R2, [UR11+0x8] ;  /* 0x0000080bff027984 */ /* 0x038ee20008000800 */
[----:B------:R-:W4:Y:S01]  /*0b30*/  LDC.64 R6, c[0x0][0x388] ;  /* 0x0000e200ff067b82 */ /* 0x000f220000000a00 */
[----:B------:R-:W-:Y:S02]  /*0b40*/  IMAD.MOV.U32 R3, RZ, RZ, 0x70 ;  /* 0x00000070ff037424 */ /* 0x000fe400078e00ff */
[----:B----4-:R4:W-:Y:S03]  /*0b50*/  STS.64 [UR11], R6 ;  /* 0x00000006ff007988 */ /* 0x0109e60008000a0b */
[----:B---3--:R-:W-:-:S05]  /*0b60*/  LOP3.LUT R2, R2, 0x10, R3, 0xd8, !PT ;  /* 0x0000001002027812 */ /* 0x008fca00078ed803 */
[----:B------:R4:W-:Y:S02]  /*0b70*/  STS [UR11+0x8], R2 ;  /* 0x00000802ff007988 */ /* 0x0009e4000800080b */
.L_x_21:
[----:B-----5:R-:W-:Y:S05]  /*0b80*/  BSYNC.RECONVERGENT B1 ;  /* 0x0000000000017941 */ /* 0x020fea0003800200 */
.L_x_20:
[----:B------:R-:W-:Y:S04]  /*0b90*/  BSSY.RECONVERGENT B1, `(.L_x_22) ;  /* 0x000000a000017945 */ /* 0x000fe80003800200 */
[----:B------:R-:W-:Y:S05]  /*0ba0*/  @P3 BRA `(.L_x_23) ;  /* 0x0000000000203947 */ /* 0x000fea0003800000 */
[----:B---34-:R-:W3:Y:S01]  /*0bb0*/  LDS R2, [UR11+0x34] ;  /* 0x0000340bff027984 */ /* 0x018ee20008000800 */
[----:B------:R-:W-:Y:S02]  /*0bc0*/  IMAD.MOV.U32 R7, RZ, RZ, 0x3f000000 ;  /* 0x3f000000ff077424 */ /* 0x000fe400078e00ff */
[----:B------:R-:W-:Y:S01]  /*0bd0*/  @!P3 IMAD.MOV.U32 R6, RZ, RZ, 0x7f ;  /* 0x0000007fff06b424 */ /* 0x000fe200078e00ff */
[----:B------:R-:W4:Y:S02]  /*0be0*/  @!P3 LDS R3, [UR11+0x38] ;  /* 0x0000380bff03b984 */ /* 0x000f240008000800 */
[----:B---3--:R-:W-:Y:S02]  /*0bf0*/  LOP3.LUT R2, R2, 0xff000000, R7, 0xb8, !PT ;  /* 0xff00000002027812 */ /* 0x008fe400078eb807 */
[----:B----4-:R-:W-:-:S03]  /*0c00*/  @!P3 LOP3.LUT R3, R3, 0xff, R6, 0xb8, !PT ;  /* 0x000000ff0303b812 */ /* 0x010fc600078eb806 */
[----:B------:R5:W-:Y:S04]  /*0c10*/  STS [UR11+0x34], R2 ;  /* 0x00003402ff007988 */ /* 0x000be8000800080b */
[----:B------:R5:W-:Y:S02]  /*0c20*/  @!P3 STS [UR11+0x38], R3 ;  /* 0x00003803ff00b988 */ /* 0x000be4000800080b */
.L_x_23:
[----:B------:R-:W-:Y:S05]  /*0c30*/  BSYNC.RECONVERGENT B1 ;  /* 0x0000000000017941 */ /* 0x000fea0003800200 */
.L_x_22:
[----:B------:R-:W-:Y:S04]  /*0c40*/  BSSY.RECONVERGENT B1, `(.L_x_24) ;  /* 0x0000004000017945 */ /* 0x000fe80003800200 */
[----:B------:R-:W-:Y:S05]  /*0c50*/  @P3 BRA `(.L_x_25) ;  /* 0x0000000000083947 */ /* 0x000fea0003800000 */
[----:B------:R2:W-:Y:S04]  /*0c60*/  STS [UR11+0x24], R11 ;  /* 0x0000240bff007988 */ /* 0x0005e8000800080b */
[----:B------:R2:W-:Y:S02]  /*0c70*/  STS [UR11+0x20], R5 ;  /* 0x00002005ff007988 */ /* 0x0005e4000800080b */
.L_x_25:
[----:B------:R-:W-:Y:S05]  /*0c80*/  BSYNC.RECONVERGENT B1 ;  /* 0x0000000000017941 */ /* 0x000fea0003800200 */
.L_x_24:
[----:B------:R-:W-:Y:S04]  /*0c90*/  BSSY.RECONVERGENT B1, `(.L_x_26) ;  /* 0x000000e000017945 */ /* 0x000fe80003800200 */
[----:B------:R-:W-:Y:S05]  /*0ca0*/  @P3 BRA `(.L_x_27) ;  /* 0x0000000000303947 */ /* 0x000fea0003800000 */
[----:B-----5:R-:W5:Y:S01]  /*0cb0*/  LDS R3, [UR11+0x34] ;  /* 0x0000340bff037984 */ /* 0x020f620008000800 */
[----:B----4-:R-:W4:Y:S03]  /*0cc0*/  LDC.64 R6, c[0x0][0x3b0] ;  /* 0x0000ec00ff067b82 */ /* 0x010f260000000a00 */
[----:B---3--:R-:W3:Y:S01]  /*0cd0*/  LDS R2, [UR11+0x1c] ;  /* 0x00001c0bff027984 */ /* 0x008ee20008000800 */
[C---:B----4-:R-:W-:Y:S01]  /*0ce0*/  SHF.L.U64.HI R7, R6.reuse, 0x1, R7 ;  /* 0x0000000106077819 */ /* 0x050fe20000010207 */
[----:B------:R-:W-:-:S03]  /*0cf0*/  IMAD.SHL.U32 R6, R6, 0x2, RZ ;  /* 0x0000000206067824 */ /* 0x000fc600078e00ff */
[--C-:B------:R-:W-:Y:S02]  /*0d00*/  SHF.R.U32.HI R9, RZ, 0x4, R7.reuse ;  /* 0x00000004ff097819 */ /* 0x100fe40000011607 */
[----:B------:R-:W-:-:S05]  /*0d10*/  SHF.R.U64 R6, R6, 0x4, R7 ;  /* 0x0000000406067819 */ /* 0x000fca0000001207 */
[----:B------:R4:W-:Y:S01]  /*0d20*/  STS [UR11+0xc], R6 ;  /* 0x00000c06ff007988 */ /* 0x0009e2000800080b */
[----:B-----5:R-:W-:Y:S02]  /*0d30*/  LOP3.LUT R3, R3, 0x7, RZ, 0xb8, !PT ;  /* 0x0000000703037812 */ /* 0x020fe400078eb8ff */
[----:B---3--:R-:W-:-:S03]  /*0d40*/  LOP3.LUT R2, R2, 0xf, R9, 0xb8, !PT ;  /* 0x0000000f02027812 */ /* 0x008fc600078eb809 */
[----:B------:R4:W-:Y:S04]  /*0d50*/  STS [UR11+0x34], R3 ;  /* 0x00003403ff007988 */ /* 0x0009e8000800080b */
[----:B------:R4:W-:Y:S02]  /*0d60*/  STS [UR11+0x1c], R2 ;  /* 0x00001c02ff007988 */ /* 0x0009e4000800080b */
.L_x_27:
[----:B------:R-:W-:Y:S05]  /*0d70*/  BSYNC.RECONVERGENT B1 ;  /* 0x0000000000017941 */ /* 0x000fea0003800200 */
.L_x_26:
[----:B------:R-:W-:Y:S04]  /*0d80*/  BSSY.RECONVERGENT B2, `(.L_x_28) ;  /* 0x000001a000027945 */ /* 0x000fe80003800200 */
[----:B------:R-:W-:Y:S04]  /*0d90*/  BSSY.RELIABLE B1, `(.L_x_29) ;  /* 0x0000015000017945 */ /* 0x000fe80003800100 */
[----:B------:R-:W-:Y:S05]  /*0da0*/  @P3 BRA `(.L_x_30) ;  /* 0x0000000000203947 */ /* 0x000fea0003800000 */
[----:B---345:R-:W3:Y:S02]  /*0db0*/  LDS R2, [UR11+0x34] ;  /* 0x0000340bff027984 */ /* 0x038ee40008000800 */
[----:B---3--:R-:W-:-:S05]  /*0dc0*/  LOP3.LUT R2, R2, 0x38, RZ, 0xb8, !PT ;  /* 0x0000003802027812 */ /* 0x008fca00078eb8ff */
[----:B------:R3:W-:Y:S01]  /*0dd0*/  STS [UR11+0x34], R2 ;  /* 0x00003402ff007988 */ /* 0x0007e2000800080b */
[----:B------:R-:W-:Y:S05]  /*0de0*/  @P3 BRA `(.L_x_31) ;  /* 0x0000000000203947 */ /* 0x000fea0003800000 */
[----:B---3--:R-:W3:Y:S01]  /*0df0*/  LDS R2, [UR11+0x8] ;  /* 0x0000080bff027984 */ /* 0x008ee20008000800 */
[----:B------:R-:W-:-:S05]  /*0e00*/  IMAD.MOV.U32 R3, RZ, RZ, 0x780 ;  /* 0x00000780ff037424 */ /* 0x000fca00078e00ff */
[----:B---3--:R-:W-:-:S05]  /*0e10*/  LOP3.LUT R2, R2, 0x500, R3, 0xd8, !PT ;  /* 0x0000050002027812 */ /* 0x008fca00078ed803 */
[----:B------:R3:W-:Y:S02]  /*0e20*/  STS [UR11+0x8], R2 ;  /* 0x00000802ff007988 */ /* 0x0007e4000800080b */
.L_x_30:
[----:B------:R-:W-:Y:S05]  /*0e30*/  @P3 BRA `(.L_x_32) ;  /* 0x0000000000283947 */ /* 0x000fea0003800000 */
[----:B---345:R-:W3:Y:S02]  /*0e40*/  LDS R2, [UR11+0x8] ;  /* 0x0000080bff027984 */ /* 0x038ee40008000800 */
[----:B---3--:R-:W-:-:S05]  /*0e50*/  LOP3.LUT R2, R2, 0x1800, RZ, 0xb8, !PT ;  /* 0x0000180002027812 */ /* 0x008fca00078eb8ff */
[----:B------:R4:W-:Y:S02]  /*0e60*/  STS [UR11+0x8], R2 ;  /* 0x00000802ff007988 */ /* 0x0009e4000800080b */
.L_x_31:
[----:B------:R-:W-:Y:S05]  /*0e70*/  @P3 BREAK.RELIABLE B1 ;  /* 0x0000000000013942 */ /* 0x000fea0003800100 */
[----:B------:R-:W-:Y:S05]  /*0e80*/  @P3 BRA `(.L_x_33) ;  /* 0x0000000000243947 */ /* 0x000fea0003800000 */
[----:B---34-:R-:W3:Y:S01]  /*0e90*/  LDS R2, [UR11+0x8] ;  /* 0x0000080bff027984 */ /* 0x018ee20008000800 */
[----:B------:R-:W-:-:S05]  /*0ea0*/  IMAD.MOV.U32 R3, RZ, RZ, 0x6000 ;  /* 0x00006000ff037424 */ /* 0x000fca00078e00ff */
[----:B---3--:R-:W-:-:S04]  /*0eb0*/  LOP3.LUT R2, R2, 0x6000, R3, 0xd8, !PT ;  /* 0x0000600002027812 */ /* 0x008fc800078ed803 */
[----:B------:R-:W-:-:S05]  /*0ec0*/  LOP3.LUT R2, R2, 0x400000, RZ, 0xb8, !PT ;  /* 0x0040000002027812 */ /* 0x000fca00078eb8ff */
[----:B------:R3:W-:Y:S02]  /*0ed0*/  STS [UR11+0x8], R2 ;  /* 0x00000802ff007988 */ /* 0x0007e4000800080b */
.L_x_32:
[----:B------:R-:W-:Y:S05]  /*0ee0*/  BSYNC.RELIABLE B1 ;  /* 0x0000000000017941 */ /* 0x000fea0003800100 */
.L_x_29:
[----:B---345:R-:W3:Y:S02]  /*0ef0*/  @!P3 LDS R2, [UR11+0x8] ;  /* 0x0000080bff02b984 */ /* 0x038ee40008000800 */
[----:B---3--:R-:W-:-:S05]  /*0f00*/  @!P3 LOP3.LUT R2, R2, 0x8000, RZ, 0xb8, !PT ;  /* 0x000080000202b812 */ /* 0x008fca00078eb8ff */
[----:B------:R5:W-:Y:S02]  /*0f10*/  @!P3 STS [UR11+0x8], R2 ;  /* 0x00000802ff00b988 */ /* 0x000be4000800080b */
.L_x_33:
[----:B------:R-:W-:Y:S05]  /*0f20*/  BSYNC.RECONVERGENT B2 ;  /* 0x0000000000027941 */ /* 0x000fea0003800200 */
.L_x_28:
[----:B------:R-:W-:Y:S05]  /*0f30*/  WARPSYNC.ALL ;  /* 0x0000000000007948 */ /* 0x000fea0003800000 */
[----:B------:R-:W-:Y:S01]  /*0f40*/  NOP ;  /* 0x0000000000007918 */ /* 0x000fe20000000000 */
[----:B------:R-:W-:-:S04]  /*0f50*/  UIADD3 UR5, UPT, UPT, UR4, 0x80, URZ ;  /* 0x0000008004057890 */ /* 0x000fc8000fffe0ff */
[----:B------:R-:W-:-:S04]  /*0f60*/  UIADD3 UR34, UP0, UPT, UR5, UR12, URZ ;  /* 0x0000000c05227290 */ /* 0x000fc8000ff1e0ff */
[----:B------:R-:W-:Y:S01]  /*0f70*/  ULEA.HI.X.SX32 UR35, UR5, UR13, 0x1, UP0 ;  /* 0x0000000d05237291 */ /* 0x000fe200080f0eff */
[----:B------:R-:W-:Y:S11]  /*0f80*/  @P0 BRA `(.L_x_34) ;  /* 0x0000000000300947 */ /* 0x000ff60003800000 */
[----:B---345:R-:W3:Y:S01]  /*0f90*/  S2R R2, SR_LANEID ;  /* 0x0000000000027919 */ /* 0x038ee20000000000 */
[----:B------:R-:W-:Y:S05]  /*0fa0*/  WARPSYNC.ALL ;  /* 0x0000000000007948 */ /* 0x000fea0003800000 */
[----:B------:R-:W-:Y:S01]  /*0fb0*/  NOP ;  /* 0x0000000000007918 */ /* 0x000fe20000000000 */
[----:B---3--:R-:W-:-:S05]  /*0fc0*/  IMAD.SHL.U32 R6, R2, 0x4, RZ ;  /* 0x0000000402067824 */ /* 0x008fca00078e00ff */
[----:B------:R-:W3:Y:S01]  /*0fd0*/  LDS R7, [R6+UR11] ;  /* 0x0000000b06077984 */ /* 0x000ee20008000800 */
[----:B------:R-:W-:-:S05]  /*0fe0*/  IADD3 R2, P1, PT, R6, UR34, RZ ;  /* 0x0000002206027c10 */ /* 0x000fca000ff3e0ff */
[----:B------:R-:W-:-:S05]  /*0ff0*/  IMAD.X R3, RZ, RZ, UR35, P1 ;  /* 0x00000023ff037e24 */ /* 0x000fca00088e06ff */
[----:B---3--:R3:W4:Y:S01]  /*1000*/  ATOMG.E.EXCH.STRONG.GPU PT, RZ, [R2], R7 ;  /* 0x0000000702ff73a8 */ /* 0x00872200041ee100 */
[----:B------:R-:W-:-:S04]  /*1010*/  DEPBAR {5,4,3,2,1,0} ;  /* 0x0000003f0000791a */ /* 0x000fc80000000000 */
[----:B------:R-:W5:Y:S02]  /*1020*/  CCTL.E.C.LDCU.IV.DEEP [UR34] ;  /* 0x0000000022007540 */ /* 0x000f640009c08000 */
[----:B-----5:R3:W-:Y:S01]  /*1030*/  UTMACCTL.IV [UR34] ;  /* 0x00000000220079b9 */ /* 0x0207e20008000000 */
[----:B------:R-:W-:Y:S01]  /*1040*/  NOP ;  /* 0x0000000000007918 */ /* 0x000fe20000000000 */
.L_x_34:
[----:B------:R-:W-:Y:S05]  /*1050*/  @P0 BRA `(.L_x_35) ;  /* 0x00000000000c0947 */ /* 0x000fea0003800000 */
[----:B------:R0:W-:Y:S01]  /*1060*/  UTMACMDFLUSH ;  /* 0x00000000000079b7 */ /* 0x0001e20000000000 */
[----:B------:R-:W-:Y:S05]  /*1070*/  @P0 BRA `(.L_x_35) ;  /* 0x0000000000040947 */ /* 0x000fea0003800000 */
[----:B------:R-:W-:-:S04]  /*1080*/  DEPBAR.LE SB0, 0x0 ;  /* 0x000080000000791a */ /* 0x000fc80000000000 */
.L_x_35:
[----:B------:R-:W-:Y:S05]  /*1090*/  WARPSYNC.ALL ;  /* 0x0000000000007948 */ /* 0x000fea0003800000 */
[----:B------:R-:W-:Y:S01]  /*10a0*/  NOP ;  /* 0x0000000000007918 */ /* 0x000fe20000000000 */
[----:B----4-:R-:W-:Y:S06]  /*10b0*/  BAR.SYNC.DEFER_BLOCKING 0x0 ;  /* 0x0000000000007b1d */ /* 0x010fec0000010000 */
[----:B------:R-:W-:Y:S02]  /*10c0*/  BSSY.RECONVERGENT B2, `(.L_x_36) ;  /* 0x000000b000027945 */ /* 0x000fe40003800200 */
[----:B------:R-:W-:Y:S06]  /*10d0*/  BAR.SYNC.DEFER_BLOCKING 0x0 ;  /* 0x0000000000007b1d */ /* 0x000fec0000010000 */
[----:B------:R4:W-:Y:S01]  /*10e0*/  @!P0 STS [R10], RZ ;  /* 0x000000ff0a008388 */ /* 0x0009e20000000800 */
[----:B------:R-:W-:Y:S01]  /*10f0*/  NOP ;  /* 0x0000000000007918 */ /* 0x000fe20000000000 */
[----:B------:R-:W-:Y:S05]  /*1100*/  @P3 BRA `(.L_x_37) ;  /* 0x0000000000183947 */ /* 0x000fea0003800000 */
[----:B---3-5:R-:W3:Y:S01]  /*1110*/  LDS R2, [UR11+0x8] ;  /* 0x0000080bff027984 */ /* 0x028ee20008000800 */
[----:B------:R-:W5:Y:S01]  /*1120*/  LDC.64 R6, c[0x0][0x390] ;  /* 0x0000e400ff067b82 */ /* 0x000f620000000a00 */
[----:B------:R-:W-:Y:S02]  /*1130*/  IMAD.MOV.U32 R3, RZ, RZ, 0x70 ;  /* 0x00000070ff037424 */ /* 0x000fe400078e00ff */
[----:B-----5:R5:W-:Y:S03]  /*1140*/  STS.64 [UR11], R6 ;  /* 0x00000006ff007988 */ /* 0x020be60008000a0b */
[----:B---3--:R-:W-:-:S05]  /*1150*/  LOP3.LUT R2, R2, 0x10, R3, 0xd8, !PT ;  /* 0x0000001002027812 */ /* 0x008fca00078ed803 */
[----:B------:R5:W-:Y:S02]  /*1160*/  STS [UR11+0x8], R2 ;  /* 0x00000802ff007988 */ /* 0x000be4000800080b */
.L_x_37:
[----:B---3--:R-:W-:Y:S05]  /*1170*/  BSYNC.RECONVERGENT B2 ;  /* 0x0000000000027941 */ /* 0x008fea0003800200 */
.L_x_36:
[----:B------:R-:W-:Y:S04]  /*1180*/  BSSY.RECONVERGENT B3, `(.L_x_38) ;  /* 0x0000011000037945 */ /* 0x000fe80003800200 */
[----:B------:R-:W-:Y:S04]  /*1190*/  BSSY.RELIABLE B2, `(.L_x_39) ;  /* 0x000000e000027945 */ /* 0x000fe80003800100 */
[----:B------:R-:W-:Y:S05]  /*11a0*/  @P3 BRA `(.L_x_40) ;  /* 0x0000000000243947 */ /* 0x000fea0003800000 */
[----:B-----5:R-:W3:Y:S01]  /*11b0*/  LDS R2, [UR11+0x34] ;  /* 0x0000340bff027984 */ /* 0x020ee20008000800 */
[----:B------:R-:W-:-:S05]  /*11c0*/  IMAD.MOV.U32 R3, RZ, RZ, 0x3f000000 ;  /* 0x3f000000ff037424 */ /* 0x000fca00078e00ff */
[----:B---3--:R-:W-:-:S05]  /*11d0*/  LOP3.LUT R2, R2, 0xff000000, R3, 0xb8, !PT ;  /* 0xff00000002027812 */ /* 0x008fca00078eb803 */
[----:B------:R3:W-:Y:S01]  /*11e0*/  STS [UR11+0x34], R2 ;  /* 0x00003402ff007988 */ /* 0x0007e2000800080b */
[----:B------:R-:W-:Y:S05]  /*11f0*/  @P3 BRA `(.L_x_41) ;  /* 0x00000000001c3947 */ /* 0x000fea0003800000 */
[----:B---3--:R-:W3:Y:S01]  /*1200*/  LDS R2, [UR11+0x38] ;  /* 0x0000380bff027984 */ /* 0x008ee20008000800 */
[----:B------:R-:W-:-:S05]  /*1210*/  IMAD.MOV.U32 R3, RZ, RZ, 0x7f ;  /* 0x0000007fff037424 */ /* 0x000fca00078e00ff */
[----:B---3--:R-:W-:-:S05]  /*1220*/  LOP3.LUT R2, R2, 0xff, R3, 0xb8, !PT ;  /* 0x000000ff02027812 */ /* 0x008fca00078eb803 */
[----:B------:R3:W-:Y:S02]  /*1230*/  STS [UR11+0x38], R2 ;  /* 0x00003802ff007988 */ /* 0x0007e4000800080b */
.L_x_40:
[----:B------:R-:W-:Y:S05]  /*1240*/  @P3 BREAK.RELIABLE B2 ;  /* 0x0000000000023942 */ /* 0x000fea0003800100 */
[----:B------:R-:W-:Y:S05]  /*1250*/  @P3 BRA `(.L_x_42) ;  /* 0x00000000000c3947 */ /* 0x000fea0003800000 */
[----:B------:R2:W-:Y:S02]  /*1260*/  STS [UR11+0x20], R5 ;  /* 0x00002005ff007988 */ /* 0x0005e4000800080b */
.L_x_41:
[----:B------:R-:W-:Y:S05]  /*1270*/  BSYNC.RELIABLE B2 ;  /* 0x0000000000027941 */ /* 0x000fea0003800100 */
.L_x_39:
[----:B------:R2:W-:Y:S02]  /*1280*/  @!P3 STS [UR11+0x24], R4 ;  /* 0x00002404ff00b988 */ /* 0x0005e4000800080b */
.L_x_42:
[----:B------:R-:W-:Y:S05]  /*1290*/  BSYNC.RECONVERGENT B3 ;  /* 0x0000000000037941 */ /* 0x000fea0003800200 */
.L_x_38:
[----:B------:R-:W-:Y:S05]  /*12a0*/  WARPSYNC.ALL ;  /* 0x0000000000007948 */ /* 0x000fea0003800000 */
[----:B------:R-:W-:Y:S01]  /*12b0*/  NOP ;  /* 0x0000000000007918 */ /* 0x000fe20000000000 */
[----:B------:R-:W-:Y:S04]  /*12c0*/  BSSY.RECONVERGENT B3, `(.L_x_43) ;  /* 0x000000e000037945 */ /* 0x000fe80003800200 */
[----:B------:R-:W-:Y:S05]  /*12d0*/  @P3 BRA `(.L_x_44) ;  /* 0x0000000000303947 */ /* 0x000fea0003800000 */
[----:B------:R-:W2:Y:S02]  /*12e0*/  LDS R3, [UR11+0x34] ;  /* 0x0000340bff037984 */ /* 0x000ea40008000800 */
[----:B--2---:R-:W2:Y:S02]  /*12f0*/  LDC.64 R4, c[0x0][0x3b8] ;  /* 0x0000ee00ff047b82 */ /* 0x004ea40000000a00 */
[----:B---3-5:R-:W3:Y:S01]  /*1300*/  LDS R2, [UR11+0x1c] ;  /* 0x00001c0bff027984 */ /* 0x028ee20008000800 */
[C---:B--2---:R-:W-:Y:S01]  /*1310*/  SHF.L.U64.HI R5, R4.reuse, 0x1, R5 ;  /* 0x0000000104057819 */ /* 0x044fe20000010205 */
[----:B------:R-:W-:-:S03]  /*1320*/  IMAD.SHL.U32 R4, R4, 0x2, RZ ;  /* 0x0000000204047824 */ /* 0x000fc600078e00ff */
[--C-:B------:R-:W-:Y:S02]  /*1330*/  SHF.R.U32.HI R7, RZ, 0x4, R5.reuse ;  /* 0x00000004ff077819 */ /* 0x100fe40000011605 */
[----:B------:R-:W-:-:S05]  /*1340*/  SHF.R.U64 R4, R4, 0x4, R5 ;  /* 0x0000000404047819 */ /* 0x000fca0000001205 */
[----:B------:R2:W-:Y:S01]  /*1350*/  STS [UR11+0xc], R4 ;  /* 0x00000c04ff007988 */ /* 0x0005e2000800080b */
[----:B------:R-:W-:Y:S02]  /*1360*/  LOP3.LUT R3, R3, 0x7, RZ, 0xb8, !PT ;  /* 0x0000000703037812 */ /* 0x000fe400078eb8ff */
[----:B---3--:R-:W-:-:S03]  /*1370*/  LOP3.LUT R2, R2, 0xf, R7, 0xb8, !PT ;  /* 0x0000000f02027812 */ /* 0x008fc600078eb807 */
[----:B------:R2:W-:Y:S04]  /*1380*/  STS [UR11+0x34], R3 ;  /* 0x00003403ff007988 */ /* 0x0005e8000800080b */
[----:B------:R2:W-:Y:S02]  /*1390*/  STS [UR11+0x1c], R2 ;  /* 0x00001c02ff007988 */ /* 0x0005e4000800080b */
.L_x_44:
[----:B------:R-:W-:Y:S05]  /*13a0*/  BSYNC.RECONVERGENT B3 ;  /* 0x0000000000037941 */ /* 0x000fea0003800200 */
.L_x_43:
[----:B------:R-:W-:Y:S04]  /*13b0*/  BSSY.RECONVERGENT B4, `(.L_x_45) ;  /* 0x000001a000047945 */ /* 0x000fe80003800200 */
[----:B------:R-:W-:Y:S04]  /*13c0*/  BSSY.RELIABLE B3, `(.L_x_46) ;  /* 0x0000015000037945 */ /* 0x000fe80003800100 */
[----:B------:R-:W-:Y:S05]  /*13d0*/  @P3 BRA `(.L_x_47) ;  /* 0x0000000000203947 */ /* 0x000fea0003800000 */
[----:B--23-5:R-:W2:Y:S02]  /*13e0*/  LDS R2, [UR11+0x34] ;  /* 0x0000340bff027984 */ /* 0x02cea40008000800 */
[----:B--2---:R-:W-:-:S05]  /*13f0*/  LOP3.LUT R2, R2, 0x38, RZ, 0xb8, !PT ;  /* 0x0000003802027812 */ /* 0x004fca00078eb8ff */
[----:B------:R2:W-:Y:S01]  /*1400*/  STS [UR11+0x34], R2 ;  /* 0x00003402ff007988 */ /* 0x0005e2000800080b */
[----:B------:R-:W-:Y:S05]  /*1410*/  @P3 BRA `(.L_x_48) ;  /* 0x0000000000203947 */ /* 0x000fea0003800000 */
[----:B--2---:R-:W2:Y:S01]  /*1420*/  LDS R2, [UR11+0x8] ;  /* 0x0000080bff027984 */ /* 0x004ea20008000800 */
[----:B------:R-:W-:-:S05]  /*1430*/  IMAD.MOV.U32 R3, RZ, RZ, 0x780 ;  /* 0x00000780ff037424 */ /* 0x000fca00078e00ff */
[----:B--2---:R-:W-:-:S05]  /*1440*/  LOP3.LUT R2, R2, 0x500, R3, 0xd8, !PT ;  /* 0x0000050002027812 */ /* 0x004fca00078ed803 */
[----:B------:R2:W-:Y:S02]  /*1450*/  STS [UR11+0x8], R2 ;  /* 0x00000802ff007988 */ /* 0x0005e4000800080b */
.L_x_47:
[----:B------:R-:W-:Y:S05]  /*1460*/  @P3 BRA `(.L_x_49) ;  /* 0x0000000000283947 */ /* 0x000fea0003800000 */
[----:B--23-5:R-:W2:Y:S02]  /*1470*/  LDS R2, [UR11+0x8] ;  /* 0x0000080bff027984 */ /* 0x02cea40008000800 */
[----:B--2---:R-:W-:-:S05]  /*1480*/  LOP3.LUT R2, R2, 0x1800, RZ, 0xb8, !PT ;  /* 0x0000180002027812 */ /* 0x004fca00078eb8ff */
[----:B------:R3:W-:Y:S02]  /*1490*/  STS [UR11+0x8], R2 ;  /* 0x00000802ff007988 */ /* 0x0007e4000800080b */
.L_x_48:
[----:B------:R-:W-:Y:S05]  /*14a0*/  @P3 BREAK.RELIABLE B3 ;  /* 0x0000000000033942 */ /* 0x000fea0003800100 */
[----:B------:R-:W-:Y:S05]  /*14b0*/  @P3 BRA `(.L_x_50) ;  /* 0x0000000000243947 */ /* 0x000fea0003800000 */
[----:B--23--:R-:W2:Y:S01]  /*14c0*/  LDS R2, [UR11+0x8] ;  /* 0x0000080bff027984 */ /* 0x00cea20008000800 */
[----:B------:R-:W-:-:S05]  /*14d0*/  IMAD.MOV.U32 R3, RZ, RZ, 0x6000 ;  /* 0x00006000ff037424 */ /* 0x000fca00078e00ff */
[----:B--2---:R-:W-:-:S04]  /*14e0*/  LOP3.LUT R2, R2, 0x6000, R3, 0xd8, !PT ;  /* 0x0000600002027812 */ /* 0x004fc800078ed803 */
[----:B------:R-:W-:-:S05]  /*14f0*/  LOP3.LUT R2, R2, 0x400000, RZ, 0xb8, !PT ;  /* 0x0040000002027812 */ /* 0x000fca00078eb8ff */
[----:B------:R2:W-:Y:S02]  /*1500*/  STS [UR11+0x8], R2 ;  /* 0x00000802ff007988 */ /* 0x0005e4000800080b */
.L_x_49:
[----:B------:R-:W-:Y:S05]  /*1510*/  BSYNC.RELIABLE B3 ;  /* 0x0000000000037941 */ /* 0x000fea0003800100 */
.L_x_46:
[----:B--23-5:R-:W2:Y:S02]  /*1520*/  @!P3 LDS R2, [UR11+0x8] ;  /* 0x0000080bff02b984 */ /* 0x02cea40008000800 */
[----:B--2---:R-:W-:-:S05]  /*1530*/  @!P3 LOP3.LUT R2, R2, 0x8000, RZ, 0xb8, !PT ;  /* 0x000080000202b812 */ /* 0x004fca00078eb8ff */
[----:B------:R5:W-:Y:S02]  /*1540*/  @!P3 STS [UR11+0x8], R2 ;  /* 0x00000802ff00b988 */ /* 0x000be4000800080b */
.L_x_50:
[----:B------:R-:W-:Y:S05]  /*1550*/  BSYNC.RECONVERGENT B4 ;  /* 0x0000000000047941 */ /* 0x000fea0003800200 */
.L_x_45:
[----:B------:R-:W-:Y:S05]  /*1560*/  WARPSYNC.ALL ;  /* 0x0000000000007948 */ /* 0x000fea0003800000 */
[----:B------:R-:W-:Y:S01]  /*1570*/  NOP ;  /* 0x0000000000007918 */ /* 0x000fe20000000000 */
[----:B------:R-:W-:-:S04]  /*1580*/  UIADD3 UR4, UPT, UPT, UR4, 0x100, URZ ;  /* 0x0000010004047890 */ /* 0x000fc8000fffe0ff */
[----:B------:R-:W-:-:S04]  /*1590*/  UIADD3 UR12, UP0, UPT, UR4, UR12, URZ ;  /* 0x0000000c040c7290 */ /* 0x000fc8000ff1e0ff */
[----:B------:R-:W-:Y:S01]  /*15a0*/  ULEA.HI.X.SX32 UR13, UR4, UR13, 0x1, UP0 ;  /* 0x0000000d040d7291 */ /* 0x000fe200080f0eff */
[----:B------:R-:W-:Y:S11]  /*15b0*/  @P0 BRA `(.L_x_51) ;  /* 0x0000000000300947 */ /* 0x000ff60003800000 */
[----:B--23-5:R-:W2:Y:S01]  /*15c0*/  S2R R2, SR_LANEID ;  /* 0x0000000000027919 */ /* 0x02cea20000000000 */
[----:B------:R-:W-:Y:S05]  /*15d0*/  WARPSYNC.ALL ;  /* 0x0000000000007948 */ /* 0x000fea0003800000 */
[----:B------:R-:W-:Y:S01]  /*15e0*/  NOP ;  /* 0x0000000000007918 */ /* 0x000fe20000000000 */
[----:B--2---:R-:W-:-:S05]  /*15f0*/  IMAD.SHL.U32 R4, R2, 0x4, RZ ;  /* 0x0000000402047824 */ /* 0x004fca00078e00ff */
[----:B------:R-:W2:Y:S01]  /*1600*/  LDS R5, [R4+UR11] ;  /* 0x0000000b04057984 */ /* 0x000ea20008000800 */
[----:B------:R-:W-:-:S05]  /*1610*/  IADD3 R2, P1, PT, R4, UR12, RZ ;  /* 0x0000000c04027c10 */ /* 0x000fca000ff3e0ff */
[----:B------:R-:W-:-:S05]  /*1620*/  IMAD.X R3, RZ, RZ, UR13, P1 ;  /* 0x0000000dff037e24 */ /* 0x000fca00088e06ff */
[----:B--2---:R2:W3:Y:S01]  /*1630*/  ATOMG.E.EXCH.STRONG.GPU PT, RZ, [R2], R5 ;  /* 0x0000000502ff73a8 */ /* 0x0044e200041ee100 */
[----:B------:R-:W-:-:S04]  /*1640*/  DEPBAR {5,4,3,2,1,0} ;  /* 0x0000003f0000791a */ /* 0x000fc80000000000 */
[----:B------:R-:W5:Y:S02]  /*1650*/  CCTL.E.C.LDCU.IV.DEEP [UR12] ;  /* 0x000000000c007540 */ /* 0x000f640009c08000 */
[----:B-----5:R2:W-:Y:S01]  /*1660*/  UTMACCTL.IV [UR12] ;  /* 0x000000000c0079b9 */ /* 0x0205e20008000000 */
[----:B------:R-:W-:Y:S01]  /*1670*/  NOP ;  /* 0x0000000000007918 */ /* 0x000fe20000000000 */
.L_x_51:
[----:B------:R-:W-:Y:S05]  /*1680*/  @P0 BRA `(.L_x_52) ;  /* 0x00000000000c0947 */ /* 0x000fea0003800000 */
[----:B------:R0:W-:Y:S01]  /*1690*/  UTMACMDFLUSH ;  /* 0x00000000000079b7 */ /* 0x0001e20000000000 */
[----:B------:R-:W-:Y:S05]  /*16a0*/  @P0 BRA `(.L_x_52) ;  /* 0x0000000000040947 */ /* 0x000fea0003800000 */
[----:B------:R-:W-:-:S04]  /*16b0*/  DEPBAR.LE SB0, 0x0 ;  /* 0x000080000000791a */ /* 0x000fc80000000000 */
.L_x_52:
[----:B------:R-:W-:Y:S05]  /*16c0*/  WARPSYNC.ALL ;  /* 0x0000000000007948 */ /* 0x000fea0003800000 */
[----:B------:R-:W-:Y:S01]  /*16d0*/  NOP ;  /* 0x0000000000007918 */ /* 0x000fe20000000000 */
[----:B---3--:R-:W-:Y:S01]  /*16e0*/  BAR.SYNC.DEFER_BLOCKING 0x0 ;  /* 0x0000000000007b1d */ /* 0x008fe20000010000 */
[----:B--2--5:R-:W-:Y:S01]  /*16f0*/  SHF.R.U32.HI R2, RZ, 0x5, R0 ;  /* 0x00000005ff027819 */ /* 0x024fe20000011600 */
[----:B------:R-:W-:-:S03]  /*1700*/  USHF.L.U32 UR14, UR14, 0x8, URZ ;  /* 0x000000080e0e7899 */ /* 0x000fc600080006ff */
[----:B------:R-:W-:Y:S01]  /*1710*/  R2UR UR15, R2 ;  /* 0x00000000020f72ca */ /* 0x000fe200000e0000 */
[----:B------:R-:W-:Y:S01]  /*1720*/  VOTEU.ALL UP0, P3 ;  /* 0x0000000000ff7886 */ /* 0x000fe20001800000 */
[----:B------:R-:W-:Y:S01]  /*1730*/  UMOV UR4, 0x1 ;  /* 0x0000000100047882 */ /* 0x000fe20000000000 */
[----:B------:R-:W-:Y:S01]  /*1740*/  VOTEU.ALL UP1, P3 ;  /* 0x0000000000ff7886 */ /* 0x000fe20001820000 */
[----:B------:R-:W-:Y:S02]  /*1750*/  BSSY.RECONVERGENT B4, `(.L_x_53) ;  /* 0x0000018000047945 */ /* 0x000fe40003800200 */
[----:B------:R-:W-:-:S04]  /*1760*/  @!UP0 UIADD3 UR6, UPT, UPT, -UR4, 0x100000, URZ ;  /* 0x0010000004068890 */ /* 0x000fc8000fffe1ff */
[----:B------:R-:W-:Y:S02]  /*1770*/  @!UP0 USHF.L.U32 UR7, UR6, 0xb, URZ ;  /* 0x0000000b06078899 */ /* 0x000fe400080006ff */
[----:B------:R-:W-:Y:S02]  /*1780*/  @!UP0 USHF.L.U32 UR6, UR6, 0x1, URZ ;  /* 0x0000000106068899 */ /* 0x000fe400080006ff */
[----:B------:R-:W-:-:S04]  /*1790*/  @!UP0 UIADD3 UR4, UPT, UPT, -UR4, 0x100000, URZ ;  /* 0x0010000004048890 */ /* 0x000fc8000fffe1ff */
[----:B------:R-:W-:Y:S02]  /*17a0*/  @!UP0 USHF.L.U32 UR5, UR4, 0xb, URZ ;  /* 0x0000000b04058899 */ /* 0x000fe400080006ff */
[----:B------:R-:W-:Y:S01]  /*17b0*/  @!UP0 USHF.L.U32 UR4, UR4, 0x1, URZ ;  /* 0x0000000104048899 */ /* 0x000fe200080006ff */
[----:B------:R-:W-:Y:S01]  /*17c0*/  VOTEU.ALL UP0, P3 ;  /* 0x0000000000ff7886 */ /* 0x000fe20001800000 */
[----:B------:R-:W2:Y:S04]  /*17d0*/  FENCE.VIEW.ASYNC.S ;  /* 0x00000000000073c6 */ /* 0x000ea80000000000 */
[----:B--2---:R2:W3:Y:S06]  /*17e0*/  @!UP0 SYNCS.EXCH.64 URZ, [UR11+0x60000], UR6 ;  /* 0x060000060bff85b2 */ /* 0x0044ec0008000100 */
[----:B------:R2:W3:Y:S02]  /*17f0*/  @!UP1 SYNCS.EXCH.64 URZ, [UR11+0x60020], UR4 ;  /* 0x060020040bff95b2 */ /* 0x0004e40008000100 */
[----:B---3--:R-:W-:Y:S06]  /*1800*/  BAR.SYNC.DEFER_BLOCKING 0x0 ;  /* 0x0000000000007b1d */ /* 0x008fec0000010000 */
[----:B------:R-:W-:Y:S05]  /*1810*/  @P3 BRA `(.L_x_54) ;  /* 0x00000000002c3947 */ /* 0x000fea0003800000 */
[----:B--2---:R-:W-:Y:S02]  /*1820*/  UMOV UR4, 0x1 ;  /* 0x0000000100047882 */ /* 0x004fe40000000000 */
[----:B------:R-:W-:-:S04]  /*1830*/  UIADD3 UR6, UPT, UPT, -UR4, 0x100000, URZ ;  /* 0x0010000004067890 */ /* 0x000fc8000fffe1ff */
[----:B------:R-:W-:Y:S02]  /*1840*/  USHF.L.U32 UR7, UR6, 0xb, URZ ;  /* 0x0000000b06077899 */ /* 0x000fe400080006ff */
[----:B------:R-:W-:Y:S02]  /*1850*/  USHF.L.U32 UR6, UR6, 0x1, URZ ;  /* 0x0000000106067899 */ /* 0x000fe400080006ff */
[----:B------:R-:W-:-:S04]  /*1860*/  UIADD3 UR4, UPT, UPT, -UR4, 0x100000, URZ ;  /* 0x0010000004047890 */ /* 0x000fc8000fffe1ff */
[----:B------:R-:W-:Y:S02]  /*1870*/  USHF.L.U32 UR5, UR4, 0xb, URZ ;  /* 0x0000000b04057899 */ /* 0x000fe400080006ff */
[----:B------:R-:W-:Y:S01]  /*1880*/  USHF.L.U32 UR4, UR4, 0x1, URZ ;  /* 0x0000000104047899 */ /* 0x000fe200080006ff */
[----:B------:R-:W2:Y:S03]  /*1890*/  FENCE.VIEW.ASYNC.S ;  /* 0x00000000000073c6 */ /* 0x000ea60000000000 */
[----:B--2---:R3:W5:Y:S08]  /*18a0*/  SYNCS.EXCH.64 URZ, [UR11+0x60008], UR6 ;  /* 0x060008060bff75b2 */ /* 0x0047700008000100 */
[----:B------:R3:W2:Y:S02]  /*18b0*/  SYNCS.EXCH.64 URZ, [UR11+0x60028], UR4 ;  /* 0x060028040bff75b2 */ /* 0x0006a40008000100 */
[----:B---3--:R-:W-:Y:S01]  /*18c0*/  NOP ;  /* 0x0000000000007918 */ /* 0x008fe20000000000 */
.L_x_54:
[----:B--2---:R-:W-:Y:S05]  /*18d0*/  BSYNC.RECONVERGENT B4 ;  /* 0x0000000000047941 */ /* 0x004fea0003800200 */
.L_x_53:
[----:B-----5:R-:W-:Y:S06]  /*18e0*/  BAR.SYNC.DEFER_BLOCKING 0x0 ;  /* 0x0000000000007b1d */ /* 0x020fec0000010000 */
[----:B------:R-:W-:Y:S04]  /*18f0*/  BSSY.RECONVERGENT B4, `(.L_x_55) ;  /* 0x000000d000047945 */ /* 0x000fe80003800200 */
[----:B------:R-:W-:Y:S05]  /*1900*/  @P3 BRA `(.L_x_56) ;  /* 0x00000000002c3947 */ /* 0x000fea0003800000 */
[----:B------:R-:W-:Y:S02]  /*1910*/  UMOV UR4, 0x1 ;  /* 0x0000000100047882 */ /* 0x000fe40000000000 */
[----:B------:R-:W-:-:S04]  /*1920*/  UIADD3 UR6, UPT, UPT, -UR4, 0x100000, URZ ;  /* 0x0010000004067890 */ /* 0x000fc8000fffe1ff */
[----:B------:R-:W-:Y:S02]  /*1930*/  USHF.L.U32 UR7, UR6, 0xb, URZ ;  /* 0x0000000b06077899 */ /* 0x000fe400080006ff */
[----:B------:R-:W-:Y:S02]  /*1940*/  USHF.L.U32 UR6, UR6, 0x1, URZ ;  /* 0x0000000106067899 */ /* 0x000fe400080006ff */
[----:B------:R-:W-:-:S04]  /*1950*/  UIADD3 UR4, UPT, UPT, -UR4, 0x100000, URZ ;  /* 0x0010000004047890 */ /* 0x000fc8000fffe1ff */
[----:B------:R-:W-:Y:S02]  /*1960*/  USHF.L.U32 UR5, UR4, 0xb, URZ ;  /* 0x0000000b04057899 */ /* 0x000fe400080006ff */
[----:B------:R-:W-:Y:S01]  /*1970*/  USHF.L.U32 UR4, UR4, 0x1, URZ ;  /* 0x0000000104047899 */ /* 0x000fe200080006ff */
[----:B------:R-:W2:Y:S03]  /*1980*/  FENCE.VIEW.ASYNC.S ;  /* 0x00000000000073c6 */ /* 0x000ea60000000000 */
[----:B--2---:R2:W3:Y:S08]  /*1990*/  SYNCS.EXCH.64 URZ, [UR11+0x60010], UR6 ;  /* 0x060010060bff75b2 */ /* 0x0044f00008000100 */
[----:B------:R2:W5:Y:S01]  /*19a0*/  SYNCS.EXCH.64 URZ, [UR11+0x60030], UR4 ;  /* 0x060030040bff75b2 */ /* 0x0005620008000100 */
[----:B------:R-:W-:Y:S01]  /*19b0*/  NOP ;  /* 0x0000000000007918 */ /* 0x000fe20000000000 */
.L_x_56:
[----:B--2---:R-:W-:Y:S05]  /*19c0*/  BSYNC.RECONVERGENT B4 ;  /* 0x0000000000047941 */ /* 0x004fea0003800200 */
.L_x_55:
[----:B---3-5:R-:W-:Y:S01]  /*19d0*/  BAR.SYNC.DEFER_BLOCKING 0x0 ;  /* 0x0000000000007b1d */ /* 0x028fe20000010000 */
[----:B------:R-:W-:Y:S01]  /*19e0*/  UIADD3 UR6, UPT, UPT, UR11, 0x60020, URZ ;  /* 0x000600200b067890 */ /* 0x000fe2000fffe0ff */
[----:B------:R-:W-:Y:S01]  /*19f0*/  ISETP.GE.AND P0, PT, R12, 0x1, PT ;  /* 0x000000010c00780c */ /* 0x000fe20003f06270 */
[----:B------:R-:W-:-:S03]  /*1a00*/  USHF.L.U32 UR7, UR16, 0x7, URZ ;  /* 0x0000000710077899 */ /* 0x000fc600080006ff */
        /* <DEDUP_REMOVED lines=13> */
.L_x_58:
[----:B--2---:R-:W-:Y:S05]  /*1ae0*/  BSYNC.RECONVERGENT B4 ;  /* 0x0000000000047941 */ /* 0x004fea0003800200 */
.L_x_57:
[----:B------:R-:W-:Y:S05]  /*1af0*/  @!P0 BRA `(.L_x_59) ;  /* 0x0000000c00648947 */ /* 0x000fea0003800000 */
[----:B---3-5:R-:W-:Y:S01]  /*1b00*/  BAR.SYNC.DEFER_BLOCKING 0x0 ;  /* 0x0000000000007b1d */ /* 0x028fe20000010000 */
[----:B------:R-:W-:Y:S01]  /*1b10*/  ELECT P1, URZ, PT ;  /* 0x0000000000ff782f */ /* 0x000fe20003820000 */
[----:B------:R-:W-:Y:S01]  /*1b20*/  @!P3 IMAD.MOV.U32 R2, RZ, RZ, 0x18000 ;  /* 0x00018000ff02b424 */ /* 0x000fe200078e00ff */
[----:B------:R-:W-:Y:S02]  /*1b30*/  ULOP3.LUT UR4, UR15, 0x1, URZ, 0xc0, !UPT ;  /* 0x000000010f047892 */ /* 0x000fe4000f8ec0ff */
[----:B------:R-:W-:Y:S01]  /*1b40*/  ISETP.LT.U32.AND P1, PT, R132, 0x40, P1 ;  /* 0x000000408400780c */ /* 0x000fe20000f21070 */
[----:B------:R-:W-:Y:S01]  /*1b50*/  UMOV UR23, UR7 ;  /* 0x0000000700177c82 */ /* 0x000fe20008000000 */
[----:B------:R-:W-:Y:S02]  /*1b60*/  ULEA UR5, UR4, UR11, 0xe ;  /* 0x0000000b04057291 */ /* 0x000fe4000f8e70ff */
[----:B------:R-:W-:Y:S01]  /*1b70*/  USHF.L.U32 UR22, UR4, 0x6, URZ ;  /* 0x0000000604167899 */ /* 0x000fe200080006ff */
[----:B------:R-:W-:Y:S01]  /*1b80*/  ELECT P0, URZ, PT ;  /* 0x0000000000ff782f */ /* 0x000fe20003800000 */
[----:B------:R-:W-:-:S03]  /*1b90*/  ULOP3.LUT UR16, UR15, 0x3, URZ, 0xc0, !UPT ;  /* 0x000000030f107892 */ /* 0x000fc6000f8ec0ff */
[----:B------:R-:W-:Y:S01]  /*1ba0*/  ISETP.LT.U32.AND P0, PT, R132, 0x80, P0 ;  /* 0x000000808400780c */ /* 0x000fe20000701070 */
[----:B------:R-:W-:-:S03]  /*1bb0*/  ULEA UR24, UR16, UR11, 0xe ;  /* 0x0000000b10187291 */ /* 0x000fc6000f8e70ff */
[----:B------:R-:W-:Y:S01]  /*1bc0*/  VOTEU.ANY UP0, P1 ;  /* 0x0000000000ff7886 */ /* 0x000fe20000800100 */
[----:B------:R-:W-:Y:S01]  /*1bd0*/  ULEA UR26, UR16, UR14, 0x6 ;  /* 0x0000000e101a7291 */ /* 0x000fe2000f8e30ff */
[----:B------:R2:W-:Y:S03]  /*1be0*/  @!P3 SYNCS.ARRIVE.TRANS64 RZ, [UR11+0x60000], R2 ;  /* 0x06000002ffffb9a7 */ /* 0x0005e6000800000b */
[----:B------:R-:W-:Y:S02]  /*1bf0*/  @UP0 UIADD3 UR20, UPT, UPT, UR5, 0x40000, URZ ;  /* 0x0004000005140890 */ /* 0x000fe4000fffe0ff */
[----:B------:R-:W-:Y:S01]  /*1c00*/  @UP0 UIADD3 UR21, UPT, UPT, UR11, 0x60000, URZ ;  /* 0x000600000b150890 */ /* 0x000fe2000fffe0ff */
[----:B------:R-:W-:Y:S01]  /*1c10*/  VOTEU.ANY UP0, P1 ;  /* 0x0000000000ff7886 */ /* 0x000fe20000800100 */
[----:B------:R-:W-:Y:S06]  /*1c20*/  BAR.SYNC.DEFER_BLOCKING 0x0 ;  /* 0x0000000000007b1d */ /* 0x000fec0000010000 */
[----:B------:R-:W-:Y:S01]  /*1c30*/  VOTEU.ANY UP1, P0 ;  /* 0x0000000000ff7886 */ /* 0x000fe20000020100 */
[----:B------:R-:W-:-:S04]  /*1c40*/  VOTEU.ANY UP2, P0 ;  /* 0x0000000000ff7886 */ /* 0x000fc80000040100 */
[----:B------:R-:W-:Y:S01]  /*1c50*/  @UP1 UIADD3 UR25, UPT, UPT, UR11, 0x60000, URZ ;  /* 0x000600000b191890 */ /* 0x000fe2000fffe0ff */
[----:B------:R-:W-:Y:S01]  /*1c60*/  @UP1 UMOV UR27, URZ ;  /* 0x000000ff001b1c82 */ /* 0x000fe20008000000 */
[----:B------:R2:W-:Y:S01]  /*1c70*/  @UP0 UTMALDG.2D [UR20], [UR8] ;  /* 0x00000014080005b4 */ /* 0x0005e20008008000 */
[----:B------:R-:W-:Y:S01]  /*1c80*/  UISETP.NE.U32.AND UP0, UPT, UR15, URZ, UPT ;  /* 0x000000ff0f00728c */ /* 0x000fe2000bf05070 */
[----:B------:R3:W-:Y:S06]  /*1c90*/  MEMBAR.ALL.CTA ;  /* 0x0000000000007992 */ /* 0x0007ec0000008000 */
[----:B---3--:R-:W3:Y:S02]  /*1ca0*/  FENCE.VIEW.ASYNC.S ;  /* 0x00000000000073c6 */ /* 0x008ee40000000000 */
[----:B---3--:R-:W-:Y:S06]  /*1cb0*/  BAR.SYNC.DEFER_BLOCKING 0x0 ;  /* 0x0000000000007b1d */ /* 0x008fec0000010000 */
[----:B------:R2:W-:Y:S02]  /*1cc0*/  @UP2 UTMALDG.2D [UR24], [UR34] ;  /* 0x00000018220025b4 */ /* 0x0005e40008008000 */
[----:B------:R-:W-:Y:S06]  /*1cd0*/  BAR.SYNC.DEFER_BLOCKING 0x0 ;  /* 0x0000000000007b1d */ /* 0x000fec0000010000 */
[----:B------:R-:W3:Y:S02]  /*1ce0*/  SYNCS.PHASECHK.TRANS64.TRYWAIT P0, [UR11+0x60000], RZ ;  /* 0x060000ffff0075a7 */ /* 0x000ee4000800110b */
[----:B--23--:R-:W-:Y:S05]  /*1cf0*/  @!P0 BRA `(.L_x_60) ;  /* 0x0000001400b88947 */ /* 0x00cfea0003800000 */
.L_x_78:
[----:B------:R-:W-:Y:S05]  /*1d00*/  BRA.U UP0, `(.L_x_61) ;  /* 0x0000000100cc7547 */ /* 0x000fea000b800000 */
[----:B------:R-:W-:Y:S02]  /*1d10*/  USHF.R.U32.HI UR18, URZ, 0x4, UR11 ;  /* 0x00000004ff127899 */ /* 0x000fe4000801160b */
[----:B------:R-:W-:Y:S02]  /*1d20*/  UIADD3 UR16, UPT, UPT, UR11, 0x40000, URZ ;  /* 0x000400000b107890 */ /* 0x000fe4000fffe0ff */
[----:B------:R-:W-:Y:S02]  /*1d30*/  USGXT.U32 UR18, UR18, 0xe ;  /* 0x0000000e1212789a */ /* 0x000fe40008000000 */
[----:B------:R-:W-:Y:S02]  /*1d40*/  USHF.R.U32.HI UR16, URZ, 0x4, UR16 ;  /* 0x00000004ff107899 */ /* 0x000fe40008011610 */
[----:B------:R-:W-:Y:S02]  /*1d50*/  UIADD3 UR26, UP0, UPT, UR18, 0x4000080, URZ ;  /* 0x04000080121a7890 */ /* 0x000fe4000ff1e0ff */
[----:B------:R-:W-:Y:S01]  /*1d60*/  USGXT.U32 UR16, UR16, 0xe ;  /* 0x0000000e1010789a */ /* 0x000fe20008000000 */
[----:B------:R-:W-:Y:S01]  /*1d70*/  UMOV UR5, URZ ;  /* 0x000000ff00057c82 */ /* 0x000fe20008000000 */
[----:B------:R-:W-:Y:S01]  /*1d80*/  UMOV UR4, URZ ;  /* 0x000000ff00047c82 */ /* 0x000fe20008000000 */
[----:B------:R-:W-:-:S02]  /*1d90*/  UIADD3.X UR27, UPT, UPT, UR5, 0x40004040, URZ, UP0, !UPT ;  /* 0x40004040051b7890 */ /* 0x000fc400087fe4ff */
[----:B------:R-:W-:Y:S02]  /*1da0*/  UIADD3 UR54, UP0, UPT, UR16, 0x2, URZ ;  /* 0x0000000210367890 */ /* 0x000fe4000ff1e0ff */
[----:B------:R-:W-:Y:S02]  /*1db0*/  ULOP3.LUT UR18, UR18, 0x4000000, URZ, 0xfc, !UPT ;  /* 0x0400000012127892 */ /* 0x000fe4000f8efcff */
[----:B------:R-:W-:Y:S02]  /*1dc0*/  UIADD3.X UR55, UPT, UPT, UR4, 0x40004040, URZ, UP0, !UPT ;  /* 0x4000404004377890 */ /* 0x000fe400087fe4ff */
[----:B------:R-:W-:Y:S02]  /*1dd0*/  UIADD3.64 UR30, UPT, UPT, UR26, 0x80, URZ ;  /* 0x000000801a1e7897 */ /* 0x000fe4000fffe0ff */
[----:B------:R-:W-:Y:S02]  /*1de0*/  UIADD3.64 UR4, UPT, UPT, UR54, 0x2, URZ ;  /* 0x0000000236047897 */ /* 0x000fe4000fffe0ff */
[----:B------:R-:W-:-:S02]  /*1df0*/  UIADD3.64 UR36, UPT, UPT, UR26, 0x100, URZ ;  /* 0x000001001a247897 */ /* 0x000fc4000fffe0ff */
[----:B------:R-:W-:Y:S02]  /*1e00*/  UIADD3.64 UR32, UPT, UPT, UR54, 0x4, URZ ;  /* 0x0000000436207897 */ /* 0x000fe4000fffe0ff */
[----:B------:R-:W-:Y:S02]  /*1e10*/  UIADD3.64 UR40, UPT, UPT, UR26, 0x180, URZ ;  /* 0x000001801a287897 */ /* 0x000fe4000fffe0ff */
[----:B------:R-:W-:Y:S02]  /*1e20*/  UIADD3.64 UR38, UPT, UPT, UR54, 0x3fe, URZ ;  /* 0x000003fe36267897 */ /* 0x000fe4000fffe0ff */
[----:B------:R-:W-:Y:S02]  /*1e30*/  UIADD3.64 UR44, UPT, UPT, UR26, 0x200, URZ ;  /* 0x000002001a2c7897 */ /* 0x000fe4000fffe0ff */
[----:B------:R-:W-:Y:S02]  /*1e40*/  UIADD3.64 UR42, UPT, UPT, UR54, 0x400, URZ ;  /* 0x00000400362a7897 */ /* 0x000fe4000fffe0ff */
[----:B------:R-:W-:-:S02]  /*1e50*/  UIADD3.64 UR48, UPT, UPT, UR26, 0x280, URZ ;  /* 0x000002801a307897 */ /* 0x000fc4000fffe0ff */
[----:B------:R-:W-:Y:S01]  /*1e60*/  UIADD3.64 UR46, UPT, UPT, UR54, 0x402, URZ ;  /* 0x00000402362e7897 */ /* 0x000fe2000fffe0ff */
[----:B------:R-:W-:Y:S01]  /*1e70*/  UMOV UR20, 0x0 ;  /* 0x0000000000147882 */ /* 0x000fe20000000000 */
[----:B------:R-:W-:Y:S01]  /*1e80*/  UMOV UR21, 0x8410490 ;  /* 0x0841049000157882 */ /* 0x000fe20000000000 */
[----:B------:R-:W-:Y:S01]  /*1e90*/  UIADD3.64 UR52, UPT, UPT, UR26, 0x300, URZ ;  /* 0x000003001a347897 */ /* 0x000fe2000fffe0ff */
[----:B------:R-:W-:Y:S01]  /*1ea0*/  UMOV UR17, 0x40004040 ;  /* 0x4000404000117882 */ /* 0x000fe20000000000 */
[----:B------:R-:W-:Y:S01]  /*1eb0*/  UIADD3.64 UR50, UPT, UPT, UR54, 0x404, URZ ;  /* 0x0000040436327897 */ /* 0x000fe2000fffe0ff */
[----:B------:R-:W-:Y:S01]  /*1ec0*/  UMOV UR19, 0x40004040 ;  /* 0x4000404000137882 */ /* 0x000fe20000000000 */
[----:B------:R-:W-:Y:S01]  /*1ed0*/  UMOV UR22, 0x0 ;  /* 0x0000000000167882 */ /* 0x000fe20000000000 */
[----:B------:R-:W-:Y:S01]  /*1ee0*/  UMOV UR23, 0x8410490 ;  /* 0x0841049000177882 */ /* 0x000fe20000000000 */
[----:B------:R-:W-:Y:S01]  /*1ef0*/  UMOV UR24, 0x0 ;  /* 0x0000000000187882 */ /* 0x000fe20000000000 */
[----:B------:R-:W-:Y:S01]  /*1f00*/  UMOV UR25, 0x8410490 ;  /* 0x0841049000197882 */ /* 0x000fe20000000000 */
[----:B------:R2:W-:Y:S01]  /*1f10*/  UTCHMMA gdesc[UR16], gdesc[UR18], tmem[UR10], tmem[UR20], idesc[UR21], !UPT ;  /* 0x00ff1412100075ea */ /* 0x0005e2000f80000a */
[----:B------:R-:W-:Y:S01]  /*1f20*/  UMOV UR28, 0x0 ;  /* 0x00000000001c7882 */ /* 0x000fe20000000000 */
[----:B------:R-:W-:Y:S01]  /*1f30*/  UMOV UR29, 0x8410490 ;  /* 0x08410490001d7882 */ /* 0x000fe20000000000 */
[----:B------:R2:W-:Y:S01]  /*1f40*/  UTCHMMA gdesc[UR54], gdesc[UR26], tmem[UR10], tmem[UR22], idesc[UR23], UPT ;  /* 0x00ff161a360075ea */ /* 0x0005e2000b80000a */
        /* <DEDUP_REMOVED lines=12> */
[----:B------:R2:W-:Y:S01]  /*2010*/  UTCHMMA gdesc[UR46], gdesc[UR48], tmem[UR10], tmem[UR60], idesc[UR61], UPT ;  /* 0x00ff3c302e0075ea */ /* 0x0005e2000b80000a */
[----:B------:R2:W-:Y:S01]  /*2020*/  UTCHMMA gdesc[UR50], gdesc[UR52], tmem[UR10], tmem[UR62], idesc[UR63], UPT ;  /* 0x00ff3e34320075ea */ /* 0x0005e2000b80000a */
[----:B------:R-:W-:Y:S01]  /*2030*/  NOP ;  /* 0x0000000000007918 */ /* 0x000fe20000000000 */
.L_x_61:
[----:B------:R-:W-:Y:S01]  /*2040*/  ELECT P0, URZ, PT ;  /* 0x0000000000ff782f */ /* 0x000fe20003800000 */
[----:B--2---:R-:W-:Y:S01]  /*2050*/  UMOV UR4, UR6 ;  /* 0x0000000600047c82 */ /* 0x004fe20008000000 */
[----:B------:R-:W-:Y:S02]  /*2060*/  UMOV UR5, URZ ;  /* 0x000000ff00057c82 */ /* 0x000fe40008000000 */
[----:B------:R-:W-:-:S13]  /*2070*/  ISETP.LT.U32.AND P0, PT, R132, 0x20, P0 ;  /* 0x000000208400780c */ /* 0x000fda0000701070 */
[----:B------:R-:W-:Y:S01]  /*2080*/  VOTEU.ANY UP0, P0 ;  /* 0x0000000000ff7886 */ /* 0x000fe20000000100 */
[----:B------:R-:W-:Y:S01]  /*2090*/  VOTEU.ANY UP1, P0 ;  /* 0x0000000000ff7886 */ /* 0x000fe20000020100 */
[----:B------:R-:W-:-:S03]  /*20a0*/  ISETP.GE.U32.AND P0, PT, R12, 0x81, PT ;  /* 0x000000810c00780c */ /* 0x000fc60003f06070 */
[----:B------:R-:W-:Y:S02]  /*20b0*/  @UP0 UMOV UR4, UR4 ;  /* 0x0000000400040c82 */ /* 0x000fe40008000000 */
[----:B------:R2:W-:Y:S01]  /*20c0*/  @UP1 UTCBAR [UR4], URZ ;  /* 0x000000ff040013e9 */ /* 0x0005e200080000ff */
[----:B------:R-:W-:Y:S06]  /*20d0*/  BAR.SYNC.DEFER_BLOCKING 0x0 ;  /* 0x0000000000007b1d */ /* 0x000fec0000010000 */
[----:B------:R-:W3:Y:S02]  /*20e0*/  SYNCS.PHASECHK.TRANS64.TRYWAIT P1, [UR11+0x60020], RZ ;  /* 0x060020ffff0075a7 */ /* 0x000ee4000802110b */
[----:B--23--:R-:W-:Y:S05]  /*20f0*/  @!P1 BRA `(.L_x_62) ;  /* 0x0000001000c49947 */ /* 0x00cfea0003800000 */
.L_x_79:
[----:B------:R-:W-:Y:S01]  /*2100*/  IMAD.MOV.U32 R2, RZ, RZ, RZ ;  /* 0x000000ffff027224 */ /* 0x000fe200078e00ff */
[----:B------:R-:W-:Y:S06]  /*2110*/  @!P0 BRA `(.L_x_59) ;  /* 0x0000000400dc8947 */ /* 0x000fec0003800000 */
[----:B------:R-:W2:Y:S01]  /*2120*/  LDCU UR36, c[0x0][0x3a0] ;  /* 0x00007400ff2477ac */ /* 0x000ea20008000800 */
[----:B------:R-:W-:Y:S01]  /*2130*/  UMOV UR16, 0x1 ;  /* 0x0000000100107882 */ /* 0x000fe20000000000 */
[----:B------:R-:W-:-:S05]  /*2140*/  UMOV UR31, 0x80 ;  /* 0x00000080001f7882 */ /* 0x000fca0000000000 */
.L_x_66:
[----:B------:R-:W-:Y:S01]  /*2150*/  BAR.SYNC.DEFER_BLOCKING 0x0 ;  /* 0x0000000000007b1d */ /* 0x000fe20000010000 */
[----:B------:R-:W-:Y:S01]  /*2160*/  ULEA UR37, UR16, UR11, 0x3 ;  /* 0x0000000b10257291 */ /* 0x000fe2000f8e18ff */
[----:B------:R-:W-:Y:S01]  /*2170*/  @!P3 IMAD.MOV.U32 R3, RZ, RZ, 0x18000 ;  /* 0x00018000ff03b424 */ /* 0x000fe200078e00ff */
[----:B------:R-:W-:Y:S01]  /*2180*/  ELECT P1, URZ, PT ;  /* 0x0000000000ff782f */ /* 0x000fe20003820000 */
[----:B------:R-:W-:-:S03]  /*2190*/  ULEA UR4, UR16, UR11, 0xf ;  /* 0x0000000b10047291 */ /* 0x000fc6000f8e78ff */
[----:B------:R-:W-:Y:S01]  /*21a0*/  ISETP.LT.U32.AND P1, PT, R132, 0x40, P1 ;  /* 0x000000408400780c */ /* 0x000fe20000f21070 */
[----:B------:R-:W-:Y:S02]  /*21b0*/  ULOP3.LUT UR5, UR15, 0x1, URZ, 0xc0, !UPT ;  /* 0x000000010f057892 */ /* 0x000fe4000f8ec0ff */
[----:B------:R-:W-:Y:S02]  /*21c0*/  UIADD3 UR17, UPT, UPT, UR4, 0x40000, URZ ;  /* 0x0004000004117890 */ /* 0x000fe4000fffe0ff */
[----:B------:R-:W-:Y:S02]  /*21d0*/  ULEA UR6, UR5, UR31, 0x6 ;  /* 0x0000001f05067291 */ /* 0x000fe4000f8e30ff */
[----:B------:R-:W-:Y:S01]  /*21e0*/  ULEA UR4, UR5, UR17, 0xe ;  /* 0x0000001105047291 */ /* 0x000fe2000f8e70ff */
[----:B------:R-:W-:Y:S01]  /*21f0*/  ELECT P0, URZ, PT ;  /* 0x0000000000ff782f */ /* 0x000fe20003800000 */
[----:B------:R-:W-:-:S04]  /*2200*/  ULEA UR18, UR16, UR11, 0x10 ;  /* 0x0000000b10127291 */ /* 0x000fc8000f8e80ff */
[----:B------:R-:W-:Y:S01]  /*2210*/  VOTEU.ANY UP0, P1 ;  /* 0x0000000000ff7886 */ /* 0x000fe20000800100 */
[----:B------:R-:W-:Y:S01]  /*2220*/  ISETP.LT.U32.AND P0, PT, R132, 0x80, P0 ;  /* 0x000000808400780c */ /* 0x000fe20000701070 */
[----:B------:R-:W-:Y:S01]  /*2230*/  ULOP3.LUT UR30, UR15, 0x3, URZ, 0xc0, !UPT ;  /* 0x000000030f1e7892 */ /* 0x000fe2000f8ec0ff */
[----:B------:R3:W-:Y:S02]  /*2240*/  @!P3 SYNCS.ARRIVE.TRANS64 RZ, [UR37+0x60000], R3 ;  /* 0x06000003ffffb9a7 */ /* 0x0007e40008000025 */
[----:B------:R-:W-:Y:S01]  /*2250*/  @UP0 UIADD3 UR5, UPT, UPT, UR37, 0x60000, URZ ;  /* 0x0006000025050890 */ /* 0x000fe2000fffe0ff */
[----:B------:R-:W-:Y:S01]  /*2260*/  VOTEU.ANY UP0, P1 ;  /* 0x0000000000ff7886 */ /* 0x000fe20000800100 */
[----:B------:R-:W-:Y:S01]  /*2270*/  BAR.SYNC.DEFER_BLOCKING 0x0 ;  /* 0x0000000000007b1d */ /* 0x000fe20000010000 */
[----:B------:R-:W-:Y:S02]  /*2280*/  ULEA UR28, UR30, UR18, 0xe ;  /* 0x000000121e1c7291 */ /* 0x000fe4000f8e70ff */
[----:B------:R-:W-:Y:S01]  /*2290*/  ULEA UR30, UR30, UR14, 0x6 ;  /* 0x0000000e1e1e7291 */ /* 0x000fe2000f8e30ff */
[----:B---3--:R-:W-:-:S03]  /*22a0*/  IMAD.U32 R3, R2, -0x80000000, RZ ;  /* 0x8000000002037824 */ /* 0x008fc600078e00ff */
[----:B------:R-:W-:-:S05]  /*22b0*/  VOTEU.ANY UP1, P0 ;  /* 0x0000000000ff7886 */ /* 0x000fca0000020100 */
[----:B------:R-:W-:Y:S01]  /*22c0*/  @UP1 UIADD3 UR29, UPT, UPT, UR37, 0x60000, URZ ;  /* 0x00060000251d1890 */ /* 0x000fe2000fffe0ff */
[----:B------:R-:W-:Y:S01]  /*22d0*/  VOTEU.ANY UP1, P0 ;  /* 0x0000000000ff7886 */ /* 0x000fe20000020100 */
[----:B------:R3:W-:Y:S01]  /*22e0*/  @UP0 UTMALDG.2D [UR4], [UR8] ;  /* 0x00000004080005b4 */ /* 0x0007e20008008000 */
[----:B------:R-:W-:Y:S01]  /*22f0*/  UISETP.NE.U32.AND UP0, UPT, UR15, URZ, UPT ;  /* 0x000000ff0f00728c */ /* 0x000fe2000bf05070 */
[----:B------:R5:W-:Y:S06]  /*2300*/  MEMBAR.ALL.CTA ;  /* 0x0000000000007992 */ /* 0x000bec0000008000 */
[----:B-----5:R-:W5:Y:S02]  /*2310*/  FENCE.VIEW.ASYNC.S ;  /* 0x00000000000073c6 */ /* 0x020f640000000000 */
[----:B-----5:R-:W-:Y:S06]  /*2320*/  BAR.SYNC.DEFER_BLOCKING 0x0 ;  /* 0x0000000000007b1d */ /* 0x020fec0000010000 */
[----:B------:R3:W-:Y:S02]  /*2330*/  @UP1 UTMALDG.2D [UR28], [UR34] ;  /* 0x0000001c220015b4 */ /* 0x0007e40008008000 */
[----:B------:R-:W-:Y:S06]  /*2340*/  BAR.SYNC.DEFER_BLOCKING 0x0 ;  /* 0x0000000000007b1d */ /* 0x000fec0000010000 */
[----:B------:R-:W5:Y:S02]  /*2350*/  SYNCS.PHASECHK.TRANS64.TRYWAIT P0, [UR37+0x60000], R3 ;  /* 0x06000003ff0075a7 */ /* 0x000f640008001125 */
[----:B---3-5:R-:W-:Y:S05]  /*2360*/  @!P0 BRA `(.L_x_63) ;  /* 0x0000001000348947 */ /* 0x028fea0003800000 */
.L_x_80:
[----:B------:R-:W-:Y:S05]  /*2370*/  BRA.U UP0, `(.L_x_64) ;  /* 0x0000000100f87547 */ /* 0x000fea000b800000 */
[----:B------:R-:W-:Y:S02]  /*2380*/  USHF.R.U32.HI UR17, URZ, 0x4, UR17 ;  /* 0x00000004ff117899 */ /* 0x000fe40008011611 */
[----:B------:R-:W-:Y:S02]  /*2390*/  USHF.R.U32.HI UR6, URZ, 0x4, UR18 ;  /* 0x00000004ff067899 */ /* 0x000fe40008011612 */
[----:B------:R-:W-:Y:S02]  /*23a0*/  USGXT.U32 UR22, UR17, 0xe ;  /* 0x0000000e1116789a */ /* 0x000fe40008000000 */
[----:B------:R-:W-:Y:S02]  /*23b0*/  USGXT.U32 UR6, UR6, 0xe ;  /* 0x0000000e0606789a */ /* 0x000fe40008000000 */
[----:B------:R-:W-:Y:S02]  /*23c0*/  UIADD3 UR26, UP0, UPT, UR22, 0x2, URZ ;  /* 0x00000002161a7890 */ /* 0x000fe4000ff1e0ff */
[----:B------:R-:W-:Y:S01]  /*23d0*/  UIADD3 UR24, UP1, UPT, UR6, 0x4000080, URZ ;  /* 0x0400008006187890 */ /* 0x000fe2000ff3e0ff */
[----:B------:R-:W-:Y:S01]  /*23e0*/  UMOV UR4, URZ ;  /* 0x000000ff00047c82 */ /* 0x000fe20008000000 */
[----:B------:R-:W-:Y:S01]  /*23f0*/  UMOV UR5, URZ ;  /* 0x000000ff00057c82 */ /* 0x000fe20008000000 */
[----:B------:R-:W-:-:S02]  /*2400*/  UIADD3.X UR27, UPT, UPT, UR4, 0x40004040, URZ, UP0, !UPT ;  /* 0x40004040041b7890 */ /* 0x000fc400087fe4ff */
[----:B------:R-:W-:Y:S02]  /*2410*/  UIADD3 UR50, UP3, UPT, UR26, 0x2, URZ ;  /* 0x000000021a327890 */ /* 0x000fe4000ff7e0ff */
[----:B------:R-:W-:Y:S02]  /*2420*/  UIADD3.X UR25, UPT, UPT, UR5, 0x40004040, URZ, UP1, !UPT ;  /* 0x4000404005197890 */ /* 0x000fe40008ffe4ff */
[----:B------:R-:W-:Y:S02]  /*2430*/  UIADD3 UR52, UP2, UPT, UR24, 0x80, URZ ;  /* 0x0000008018347890 */ /* 0x000fe4000ff5e0ff */
[----:B------:R-:W-:Y:S02]  /*2440*/  UIADD3 UR54, UP6, UPT, UR26, 0x4, URZ ;  /* 0x000000041a367890 */ /* 0x000fe4000ffde0ff */
[----:B------:R-:W-:Y:S02]  /*2450*/  UIADD3 UR56, UP5, UPT, UR24, 0x100, URZ ;  /* 0x0000010018387890 */ /* 0x000fe4000ffbe0ff */
[----:B------:R-:W-:-:S02]  /*2460*/  UIADD3 UR58, UP1, UPT, UR26, 0x3fe, URZ ;  /* 0x000003fe1a3a7890 */ /* 0x000fc4000ff3e0ff */
[----:B------:R-:W-:Y:S02]  /*2470*/  ULOP3.LUT UR4, UR6, 0x4000000, URZ, 0xfc, !UPT ;  /* 0x0400000006047892 */ /* 0x000fe4000f8efcff */
[----:B------:R-:W-:Y:S02]  /*2480*/  UIADD3 UR60, UP0, UPT, UR24, 0x180, URZ ;  /* 0x00000180183c7890 */ /* 0x000fe4000ff1e0ff */
[----:B------:R-:W-:Y:S02]  /*2490*/  UIADD3.X UR51, UPT, UPT, UR27, URZ, URZ, UP3, !UPT ;  /* 0x000000ff1b337290 */ /* 0x000fe40009ffe4ff */
[----:B------:R-:W-:Y:S02]  /*24a0*/  UIADD3 UR62, UP4, UPT, UR26, 0x400, URZ ;  /* 0x000004001a3e7890 */ /* 0x000fe4000ff9e0ff */
[----:B------:R-:W-:Y:S02]  /*24b0*/  UIADD3 UR64, UP3, UPT, UR24, 0x200, URZ ;  /* 0x0000020018407890 */ /* 0x000fe4000ff7e0ff */
[----:B------:R-:W-:-:S02]  /*24c0*/  UIADD3.X UR53, UPT, UPT, UR25, URZ, URZ, UP2, !UPT ;  /* 0x000000ff19357290 */ /* 0x000fc400097fe4ff */
[----:B------:R-:W-:Y:S02]  /*24d0*/  UIADD3.X UR55, UPT, UPT, UR27, URZ, URZ, UP6, !UPT ;  /* 0x000000ff1b377290 */ /* 0x000fe4000b7fe4ff */
[----:B------:R-:W-:Y:S02]  /*24e0*/  UIADD3 UR66, UP2, UPT, UR26, 0x402, URZ ;  /* 0x000004021a427890 */ /* 0x000fe4000ff5e0ff */
[----:B------:R-:W-:Y:S02]  /*24f0*/  UIADD3 UR68, UP6, UPT, UR24, 0x280, URZ ;  /* 0x0000028018447890 */ /* 0x000fe4000ffde0ff */
[----:B------:R-:W-:Y:S02]  /*2500*/  UIADD3.X UR57, UPT, UPT, UR25, URZ, URZ, UP5, !UPT ;  /* 0x000000ff19397290 */ /* 0x000fe4000affe4ff */
[----:B------:R-:W-:Y:S02]  /*2510*/  UIADD3.X UR59, UPT, UPT, UR27, URZ, URZ, UP1, !UPT ;  /* 0x000000ff1b3b7290 */ /* 0x000fe40008ffe4ff */
[----:B------:R-:W-:-:S02]  /*2520*/  UIADD3 UR28, UP5, UPT, UR26, 0x404, URZ ;  /* 0x000004041a1c7890 */ /* 0x000fc4000ffbe0ff */
[----:B------:R-:W-:Y:S02]  /*2530*/  UIADD3 UR32, UP1, UPT, UR24, 0x300, URZ ;  /* 0x0000030018207890 */ /* 0x000fe4000ff3e0ff */
[----:B------:R-:W-:Y:S02]  /*2540*/  UIADD3.X UR61, UPT, UPT, UR25, URZ, URZ, UP0, !UPT ;  /* 0x000000ff193d7290 */ /* 0x000fe400087fe4ff */
[----:B------:R-:W-:Y:S02]  /*2550*/  UIADD3.X UR63, UPT, UPT, UR27, URZ, URZ, UP4, !UPT ;  /* 0x000000ff1b3f7290 */ /* 0x000fe4000a7fe4ff */
[----:B------:R-:W-:Y:S02]  /*2560*/  UIADD3.X UR65, UPT, UPT, UR25, URZ, URZ, UP3, !UPT ;  /* 0x000000ff19417290 */ /* 0x000fe40009ffe4ff */
[----:B------:R-:W-:Y:S02]  /*2570*/  UIADD3.X UR67, UPT, UPT, UR27, URZ, URZ, UP2, !UPT ;  /* 0x000000ff1b437290 */ /* 0x000fe400097fe4ff */
[----:B------:R-:W-:Y:S01]  /*2580*/  UIADD3.X UR69, UPT, UPT, UR25, URZ, URZ, UP6, !UPT ;  /* 0x000000ff19457290 */ /* 0x000fe2000b7fe4ff */
[----:B------:R-:W-:Y:S01]  /*2590*/  UMOV UR20, 0x0 ;  /* 0x0000000000147882 */ /* 0x000fe20000000000 */
[----:B------:R-:W-:Y:S01]  /*25a0*/  UMOV UR21, 0x8410490 ;  /* 0x0841049000157882 */ /* 0x000fe20000000000 */
[----:B------:R-:W-:Y:S01]  /*25b0*/  UMOV UR23, 0x40004040 ;  /* 0x4000404000177882 */ /* 0x000fe20000000000 */
[----:B------:R-:W-:Y:S01]  /*25c0*/  UMOV UR5, 0x40004040 ;  /* 0x4000404000057882 */ /* 0x000fe20000000000 */
[----:B------:R-:W-:Y:S01]  /*25d0*/  UIADD3.X UR29, UPT, UPT, UR27, URZ, URZ, UP5, !UPT ;  /* 0x000000ff1b1d7290 */ /* 0x000fe2000affe4ff */
[----:B------:R3:W-:Y:S01]  /*25e0*/  UTCHMMA gdesc[UR22], gdesc[UR4], tmem[UR10], tmem[UR20], idesc[UR21], UPT ;  /* 0x00ff1404160075ea */ /* 0x0007e2000b80000a */
[----:B------:R-:W-:Y:S01]  /*25f0*/  UIADD3.X UR33, UPT, UPT, UR25, URZ, URZ, UP1, !UPT ;  /* 0x000000ff19217290 */ /* 0x000fe20008ffe4ff */
[----:B------:R-:W-:Y:S01]  /*2600*/  UMOV UR18, 0x0 ;  /* 0x0000000000127882 */ /* 0x000fe20000000000 */
[----:B------:R-:W-:Y:S01]  /*2610*/  UMOV UR19, 0x8410490 ;  /* 0x0841049000137882 */ /* 0x000fe20000000000 */
[----:B------:R-:W-:Y:S01]  /*2620*/  UMOV UR44, 0x0 ;  /* 0x00000000002c7882 */ /* 0x000fe20000000000 */
[----:B------:R-:W-:Y:S01]  /*2630*/  UMOV UR45, 0x8410490 ;  /* 0x08410490002d7882 */ /* 0x000fe20000000000 */
        /* <DEDUP_REMOVED lines=18> */
.L_x_64:
[----:B------:R-:W-:Y:S01]  /*2760*/  ELECT P0, URZ, PT ;  /* 0x0000000000ff782f */ /* 0x000fe20003800000 */
[----:B---3--:R-:W-:-:S03]  /*2770*/  UIADD3 UR4, UPT, UPT, UR37, 0x60020, URZ ;  /* 0x0006002025047890 */ /* 0x008fc6000fffe0ff */
[----:B------:R-:W-:Y:S01]  /*2780*/  ISETP.LT.U32.AND P0, PT, R132, 0x20, P0 ;  /* 0x000000208400780c */ /* 0x000fe20000701070 */
[----:B------:R-:W-:-:S12]  /*2790*/  UMOV UR5, URZ ;  /* 0x000000ff00057c82 */ /* 0x000fd80008000000 */
[----:B------:R-:W-:Y:S01]  /*27a0*/  VOTEU.ANY UP0, P0 ;  /* 0x0000000000ff7886 */ /* 0x000fe20000000100 */
[----:B------:R-:W-:-:S04]  /*27b0*/  VOTEU.ANY UP1, P0 ;  /* 0x0000000000ff7886 */ /* 0x000fc80000020100 */
[----:B------:R-:W-:Y:S02]  /*27c0*/  @UP0 UMOV UR4, UR4 ;  /* 0x0000000400040c82 */ /* 0x000fe40008000000 */
[----:B------:R3:W-:Y:S01]  /*27d0*/  @UP1 UTCBAR [UR4], URZ ;  /* 0x000000ff040013e9 */ /* 0x0007e200080000ff */
[----:B------:R-:W-:Y:S06]  /*27e0*/  BAR.SYNC.DEFER_BLOCKING 0x0 ;  /* 0x0000000000007b1d */ /* 0x000fec0000010000 */
[----:B------:R-:W5:Y:S02]  /*27f0*/  SYNCS.PHASECHK.TRANS64.TRYWAIT P0, [UR37+0x60020], R3 ;  /* 0x06002003ff0075a7 */ /* 0x000f640008001125 */
[----:B---3-5:R-:W-:Y:S05]  /*2800*/  @!P0 BRA `(.L_x_65) ;  /* 0x0000000c00188947 */ /* 0x028fea0003800000 */
.L_x_81:
[----:B------:R-:W-:Y:S02]  /*2810*/  UIADD3 UR16, UPT, UPT, UR16, 0x1, URZ ;  /* 0x0000000110107890 */ /* 0x000fe4000fffe0ff */
[----:B------:R-:W-:Y:S02]  /*2820*/  UIADD3 UR31, UPT, UPT, UR31, 0x80, URZ ;  /* 0x000000801f1f7890 */ /* 0x000fe4000fffe0ff */
[----:B------:R-:W-:-:S04]  /*2830*/  UISETP.NE.U32.AND UP0, UPT, UR16, 0x4, UPT ;  /* 0x000000041000788c */ /* 0x000fc8000bf05070 */
[----:B------:R-:W-:Y:S02]  /*2840*/  USEL UR16, UR16, URZ, UP0 ;  /* 0x000000ff10107287 */ /* 0x000fe40008000000 */
[----:B------:R-:W-:Y:S02]  /*2850*/  USEL UR4, URZ, 0x1, UP0 ;  /* 0x00000001ff047887 */ /* 0x000fe40008000000 */
[----:B--2---:R-:W-:-:S04]  /*2860*/  UISETP.GE.AND UP0, UPT, UR31, UR36, UPT ;  /* 0x000000241f00728c */ /* 0x004fc8000bf06270 */
[----:B------:R-:W-:-:S05]  /*2870*/  LOP3.LUT R2, R2, UR4, RZ, 0x3c, !PT ;  /* 0x0000000402027c12 */ /* 0x000fca000f8e3cff */
[----:B------:R-:W-:Y:S05]  /*2880*/  BRA.U !UP0, `(.L_x_66) ;  /* 0xfffffff908307547 */ /* 0x000fea000b83ffff */
.L_x_59:
[----:B---3-5:R-:W-:Y:S06]  /*2890*/  BAR.SYNC.DEFER_BLOCKING 0x0 ;  /* 0x0000000000007b1d */ /* 0x028fec0000010000 */
[----:B------:R-:W-:Y:S04]  /*28a0*/  BSSY.RECONVERGENT B4, `(.L_x_67) ;  /* 0x0000004000047945 */ /* 0x000fe80003800200 */
[----:B------:R-:W-:Y:S05]  /*28b0*/  @P3 BRA `(.L_x_68) ;  /* 0x0000000000083947 */ /* 0x000fea0003800000 */
[----:B------:R-:W2:Y:S02]  /*28c0*/  SYNCS.CCTL.IV [UR11+0x60000] ;  /* 0x06000000ff0079b1 */ /* 0x000ea4000800000b */
[----:B--2---:R-:W2:Y:S02]  /*28d0*/  SYNCS.CCTL.IV [UR11+0x60020] ;  /* 0x06002000ff0079b1 */ /* 0x004ea4000800000b */
.L_x_68:
[----:B------:R-:W-:Y:S05]  /*28e0*/  BSYNC.RECONVERGENT B4 ;  /* 0x0000000000047941 */ /* 0x000fea0003800200 */
.L_x_67:
[----:B--2---:R-:W-:Y:S06]  /*28f0*/  BAR.SYNC.DEFER_BLOCKING 0x0 ;  /* 0x0000000000007b1d */ /* 0x004fec0000010000 */
[----:B------:R-:W-:Y:S04]  /*2900*/  BSSY.RECONVERGENT B4, `(.L_x_69) ;  /* 0x0000004000047945 */ /* 0x000fe80003800200 */
[----:B------:R-:W-:Y:S05]  /*2910*/  @P3 BRA `(.L_x_70) ;  /* 0x0000000000083947 */ /* 0x000fea0003800000 */
[----:B------:R-:W2:Y:S02]  /*2920*/  SYNCS.CCTL.IV [UR11+0x60008] ;  /* 0x06000800ff0079b1 */ /* 0x000ea4000800000b */
[----:B--2---:R-:W2:Y:S02]  /*2930*/  SYNCS.CCTL.IV [UR11+0x60028] ;  /* 0x06002800ff0079b1 */ /* 0x004ea4000800000b */
.L_x_70:
[----:B------:R-:W-:Y:S05]  /*2940*/  BSYNC.RECONVERGENT B4 ;  /* 0x0000000000047941 */ /* 0x000fea0003800200 */
.L_x_69:
[----:B--2---:R-:W-:Y:S06]  /*2950*/  BAR.SYNC.DEFER_BLOCKING 0x0 ;  /* 0x0000000000007b1d */ /* 0x004fec0000010000 */
[----:B------:R-:W-:Y:S04]  /*2960*/  BSSY.RECONVERGENT B4, `(.L_x_71) ;  /* 0x0000004000047945 */ /* 0x000fe80003800200 */
[----:B------:R-:W-:Y:S05]  /*2970*/  @P3 BRA `(.L_x_72) ;  /* 0x0000000000083947 */ /* 0x000fea0003800000 */
[----:B------:R-:W2:Y:S02]  /*2980*/  SYNCS.CCTL.IV [UR11+0x60010] ;  /* 0x06001000ff0079b1 */ /* 0x000ea4000800000b */
[----:B--2---:R-:W2:Y:S02]  /*2990*/  SYNCS.CCTL.IV [UR11+0x60030] ;  /* 0x06003000ff0079b1 */ /* 0x004ea4000800000b */
.L_x_72:
[----:B------:R-:W-:Y:S05]  /*29a0*/  BSYNC.RECONVERGENT B4 ;  /* 0x0000000000047941 */ /* 0x000fea0003800200 */
.L_x_71:
[----:B--2---:R-:W-:Y:S06]  /*29b0*/  BAR.SYNC.DEFER_BLOCKING 0x0 ;  /* 0x0000000000007b1d */ /* 0x004fec0000010000 */
[----:B------:R-:W-:Y:S04]  /*29c0*/  BSSY.RECONVERGENT B4, `(.L_x_73) ;  /* 0x0000004000047945 */ /* 0x000fe80003800200 */
[----:B------:R-:W-:Y:S05]  /*29d0*/  @P3 BRA `(.L_x_74) ;  /* 0x0000000000083947 */ /* 0x000fea0003800000 */
[----:B------:R-:W2:Y:S02]  /*29e0*/  SYNCS.CCTL.IV [UR11+0x60018] ;  /* 0x06001800ff0079b1 */ /* 0x000ea4000800000b */
[----:B--2---:R-:W2:Y:S02]  /*29f0*/  SYNCS.CCTL.IV [UR11+0x60038] ;  /* 0x06003800ff0079b1 */ /* 0x004ea4000800000b */
.L_x_74:
[----:B------:R-:W-:Y:S05]  /*2a00*/  BSYNC.RECONVERGENT B4 ;  /* 0x0000000000047941 */ /* 0x000fea0003800200 */
.L_x_73:
[----:B------:R-:W-:Y:S01]  /*2a10*/  ULOP3.LUT UR5, UR15, 0x3, URZ, 0xc0, !UPT ;  /* 0x000000030f057892 */ /* 0x000fe2000f8ec0ff */
[C---:B------:R-:W-:Y:S01]  /*2a20*/  IMAD.SHL.U32 R2, R0.reuse, 0x10, RZ ;  /* 0x0000001000027824 */ /* 0x040fe200078e00ff */
[----:B------:R-:W-:Y:S01]  /*2a30*/  USHF.L.U32 UR15, UR15, 0x5, URZ ;  /* 0x000000050f0f7899 */ /* 0x000fe200080006ff */
[C---:B------:R-:W-:Y:S01]  /*2a40*/  IMAD.SHL.U32 R3, R0.reuse, 0x100, RZ ;  /* 0x0000010000037824 */ /* 0x040fe200078e00ff */
[----:B------:R-:W-:Y:S01]  /*2a50*/  ULEA UR4, UR5, UR10, 0x15 ;  /* 0x0000000a05047291 */ /* 0x000fe2000f8ea8ff */
[----:B------:R-:W-:Y:S01]  /*2a60*/  IMAD.SHL.U32 R0, R0, 0x80, RZ ;  /* 0x0000008000007824 */ /* 0x000fe200078e00ff */
[----:B------:R-:W-:Y:S02]  /*2a70*/  ULOP3.LUT UR15, UR15, 0x80, URZ, 0xc0, !UPT ;  /* 0x000000800f0f7892 */ /* 0x000fe4000f8ec0ff */
[----:B------:R-:W-:Y:S02]  /*2a80*/  LOP3.LUT R3, R2, 0x8070, R3, 0xc8, !PT ;  /* 0x0000807002037812 */ /* 0x000fe400078ec803 */
[----:B------:R-:W-:Y:S01]  /*2a90*/  ELECT P0, URZ, PT ;  /* 0x0000000000ff782f */ /* 0x000fe20003800000 */
[----:B------:R-:W-:Y:S01]  /*2aa0*/  UIADD3 UR4, UPT, UPT, UR4, UR15, URZ ;  /* 0x0000000f04047290 */ /* 0x000fe2000fffe0ff */
[----:B------:R-:W-:Y:S01]  /*2ab0*/  LOP3.LUT R0, R3, 0x3f80, R0, 0xf8, !PT ;  /* 0x00003f8003007812 */ /* 0x000fe200078ef800 */
[----:B------:R-:W-:Y:S01]  /*2ac0*/  UMOV UR6, UR7 ;  /* 0x0000000700067c82 */ /* 0x000fe20008000000 */
[----:B------:R-:W-:-:S02]  /*2ad0*/  ISETP.LT.U32.AND P0, PT, R132, 0x80, P0 ;  /* 0x000000808400780c */ /* 0x000fc40000701070 */
[C---:B------:R-:W-:Y:S02]  /*2ae0*/  LOP3.LUT R2, R0.reuse, 0x10, RZ, 0x3c, !PT ;  /* 0x0000001000027812 */ /* 0x040fe400078e3cff */
[----:B------:R-:W-:Y:S02]  /*2af0*/  LOP3.LUT R3, R0, 0x20, RZ, 0x3c, !PT ;  /* 0x0000002000037812 */ /* 0x000fe400078e3cff */
[----:B----4-:R-:W3:Y:S01]  /*2b00*/  LDTM.x128 R4, tmem[UR4] ;  /* 0x00000004000479ee */ /* 0x010ee200083c0000 */
[----:B------:R-:W-:Y:S01]  /*2b10*/  NOP ;  /* 0x0000000000007918 */ /* 0x000fe20000000000 */
[----:B------:R-:W-:Y:S02]  /*2b20*/  ULEA UR4, UR5, UR11, 0xe ;  /* 0x0000000b05047291 */ /* 0x000fe4000f8e70ff */
[----:B------:R-:W-:-:S03]  /*2b30*/  ULEA UR5, UR5, UR14, 0x6 ;  /* 0x0000000e05057291 */ /* 0x000fc6000f8e30ff */
[----:B---3--:R-:W-:Y:S01]  /*2b40*/  VOTEU.ANY UP1, P0 ;  /* 0x0000000000ff7886 */ /* 0x008fe20000020100 */
[----:B------:R-:W-:Y:S01]  /*2b50*/  VOTEU.ANY UP0, P0 ;  /* 0x0000000000ff7886 */ /* 0x000fe20000000100 */
[----:B------:R-:W-:Y:S02]  /*2b60*/  F2FP.BF16.F32.PACK_AB R4, R5, R4 ;  /* 0x000000040504723e */ /* 0x000fe400000010ff */
[----:B------:R-:W-:Y:S02]  /*2b70*/  F2FP.BF16.F32.PACK_AB R68, R69, R68 ;  /* 0x000000444544723e */ /* 0x000fe400000010ff */
[----:B------:R-:W-:Y:S02]  /*2b80*/  F2FP.BF16.F32.PACK_AB R5, R7, R6 ;  /* 0x000000060705723e */ /* 0x000fe400000010ff */
[----:B------:R-:W-:Y:S02]  /*2b90*/  F2FP.BF16.F32.PACK_AB R12, R13, R12 ;  /* 0x0000000c0d0c723e */ /* 0x000fe400000010ff */
[----:B------:R-:W-:-:S02]  /*2ba0*/  F2FP.BF16.F32.PACK_AB R69, R71, R70 ;  /* 0x000000464745723e */ /* 0x000fc400000010ff */
[----:B------:R-:W-:Y:S02]  /*2bb0*/  F2FP.BF16.F32.PACK_AB R76, R77, R76 ;  /* 0x0000004c4d4c723e */ /* 0x000fe400000010ff */
[----:B------:R-:W-:Y:S02]  /*2bc0*/  F2FP.BF16.F32.PACK_AB R6, R9, R8 ;  /* 0x000000080906723e */ /* 0x000fe400000010ff */
[----:B------:R-:W-:Y:S02]  /*2bd0*/  F2FP.BF16.F32.PACK_AB R7, R11, R10 ;  /* 0x0000000a0b07723e */ /* 0x000fe400000010ff */
[----:B------:R-:W-:Y:S02]  /*2be0*/  F2FP.BF16.F32.PACK_AB R13, R15, R14 ;  /* 0x0000000e0f0d723e */ /* 0x000fe400000010ff */
[----:B------:R-:W-:Y:S01]  /*2bf0*/  F2FP.BF16.F32.PACK_AB R20, R21, R20 ;  /* 0x000000141514723e */ /* 0x000fe200000010ff */
[----:B--2---:R2:W-:Y:S01]  /*2c00*/  STS.128 [R0+UR11], R4 ;  /* 0x0000000400007988 */ /* 0x0045e20008000c0b */
[----:B------:R-:W-:-:S02]  /*2c10*/  F2FP.BF16.F32.PACK_AB R70, R73, R72 ;  /* 0x000000484946723e */ /* 0x000fc400000010ff */
[----:B------:R-:W-:Y:S02]  /*2c20*/  F2FP.BF16.F32.PACK_AB R71, R75, R74 ;  /* 0x0000004a4b47723e */ /* 0x000fe400000010ff */
[----:B------:R-:W-:Y:S02]  /*2c30*/  F2FP.BF16.F32.PACK_AB R77, R79, R78 ;  /* 0x0000004e4f4d723e */ /* 0x000fe400000010ff */
[----:B------:R-:W-:Y:S01]  /*2c40*/  F2FP.BF16.F32.PACK_AB R84, R85, R84 ;  /* 0x000000545554723e */ /* 0x000fe200000010ff */
[----:B------:R3:W-:Y:S01]  /*2c50*/  STS.128 [R0+UR11+0x4000], R68 ;  /* 0x0040004400007988 */ /* 0x0007e20008000c0b */
[----:B------:R-:W-:Y:S02]  /*2c60*/  F2FP.BF16.F32.PACK_AB R14, R17, R16 ;  /* 0x00000010110e723e */ /* 0x000fe400000010ff */
[----:B------:R-:W-:Y:S02]  /*2c70*/  F2FP.BF16.F32.PACK_AB R15, R19, R18 ;  /* 0x00000012130f723e */ /* 0x000fe400000010ff */
[----:B------:R-:W-:-:S02]  /*2c80*/  F2FP.BF16.F32.PACK_AB R21, R23, R22 ;  /* 0x000000161715723e */ /* 0x000fc400000010ff */
[----:B------:R-:W-:Y:S01]  /*2c90*/  F2FP.BF16.F32.PACK_AB R28, R29, R28 ;  /* 0x0000001c1d1c723e */ /* 0x000fe200000010ff */
[----:B------:R4:W-:Y:S01]  /*2ca0*/  STS.128 [R2+UR11], R12 ;  /* 0x0000000c02007988 */ /* 0x0009e20008000c0b */
[----:B------:R-:W-:Y:S02]  /*2cb0*/  F2FP.BF16.F32.PACK_AB R78, R81, R80 ;  /* 0x00000050514e723e */ /* 0x000fe400000010ff */
[----:B------:R-:W-:Y:S02]  /*2cc0*/  F2FP.BF16.F32.PACK_AB R79, R83, R82 ;  /* 0x00000052534f723e */ /* 0x000fe400000010ff */
[----:B------:R-:W-:Y:S02]  /*2cd0*/  F2FP.BF16.F32.PACK_AB R85, R87, R86 ;  /* 0x000000565755723e */ /* 0x000fe400000010ff */
[----:B------:R-:W-:Y:S01]  /*2ce0*/  F2FP.BF16.F32.PACK_AB R92, R93, R92 ;  /* 0x0000005c5d5c723e */ /* 0x000fe200000010ff */
[----:B------:R4:W-:Y:S01]  /*2cf0*/  STS.128 [R2+UR11+0x4000], R76 ;  /* 0x0040004c02007988 */ /* 0x0009e20008000c0b */
[----:B------:R-:W-:-:S02]  /*2d00*/  F2FP.BF16.F32.PACK_AB R22, R25, R24 ;  /* 0x000000181916723e */ /* 0x000fc400000010ff */
[----:B------:R-:W-:Y:S02]  /*2d10*/  F2FP.BF16.F32.PACK_AB R23, R27, R26 ;  /* 0x0000001a1b17723e */ /* 0x000fe400000010ff */
[----:B------:R-:W-:Y:S02]  /*2d20*/  F2FP.BF16.F32.PACK_AB R29, R31, R30 ;  /* 0x0000001e1f1d723e */ /* 0x000fe400000010ff */
[----:B------:R-:W-:Y:S01]  /*2d30*/  F2FP.BF16.F32.PACK_AB R36, R37, R36 ;  /* 0x000000242524723e */ /* 0x000fe200000010ff */
[----:B------:R4:W-:Y:S01]  /*2d40*/  STS.128 [R3+UR11], R20 ;  /* 0x0000001403007988 */ /* 0x0009e20008000c0b */
[----:B------:R-:W-:Y:S02]  /*2d50*/  F2FP.BF16.F32.PACK_AB R86, R89, R88 ;  /* 0x000000585956723e */ /* 0x000fe400000010ff */
[----:B------:R-:W-:Y:S02]  /*2d60*/  F2FP.BF16.F32.PACK_AB R87, R91, R90 ;  /* 0x0000005a5b57723e */ /* 0x000fe400000010ff */
[----:B------:R-:W-:-:S02]  /*2d70*/  F2FP.BF16.F32.PACK_AB R93, R95, R94 ;  /* 0x0000005e5f5d723e */ /* 0x000fc400000010ff */
[----:B------:R-:W-:Y:S01]  /*2d80*/  F2FP.BF16.F32.PACK_AB R100, R101, R100 ;  /* 0x000000646564723e */ /* 0x000fe200000010ff */
[----:B------:R4:W-:Y:S01]  /*2d90*/  STS.128 [R3+UR11+0x4000], R84 ;  /* 0x0040005403007988 */ /* 0x0009e20008000c0b */
        /* <DEDUP_REMOVED lines=8> */
[----:B------:R-:W-:Y:S02]  /*2e20*/  LOP3.LUT R8, R0, 0x30, RZ, 0x3c, !PT ;  /* 0x0000003000087812 */ /* 0x000fe400078e3cff */
[----:B------:R-:W-:Y:S02]  /*2e30*/  F2FP.BF16.F32.PACK_AB R38, R41, R40 ;  /* 0x000000282926723e */ /* 0x000fe400000010ff */
[----:B------:R-:W-:Y:S01]  /*2e40*/  F2FP.BF16.F32.PACK_AB R39, R43, R42 ;  /* 0x0000002a2b27723e */ /* 0x000fe200000010ff */
[----:B------:R4:W-:Y:S01]  /*2e50*/  STS.128 [R8+UR11], R28 ;  /* 0x0000001c08007988 */ /* 0x0009e20008000c0b */
[----:B------:R-:W-:-:S02]  /*2e60*/  F2FP.BF16.F32.PACK_AB R45, R47, R46 ;  /* 0x0000002e2f2d723e */ /* 0x000fc400000010ff */
[----:B------:R-:W-:Y:S01]  /*2e70*/  F2FP.BF16.F32.PACK_AB R52, R53, R52 ;  /* 0x000000343534723e */ /* 0x000fe200000010ff */
[----:B------:R4:W-:Y:S01]  /*2e80*/  STS.128 [R8+UR11+0x4000], R92 ;  /* 0x0040005c08007988 */ /* 0x0009e20008000c0b */
[----:B------:R-:W-:Y:S02]  /*2e90*/  F2FP.BF16.F32.PACK_AB R102, R105, R104 ;  /* 0x000000686966723e */ /* 0x000fe400000010ff */
[----:B------:R-:W-:Y:S02]  /*2ea0*/  F2FP.BF16.F32.PACK_AB R103, R107, R106 ;  /* 0x0000006a6b67723e */ /* 0x000fe400000010ff */
[----:B------:R-:W-:Y:S02]  /*2eb0*/  F2FP.BF16.F32.PACK_AB R109, R111, R110 ;  /* 0x0000006e6f6d723e */ /* 0x000fe400000010ff */
[----:B------:R-:W-:Y:S02]  /*2ec0*/  F2FP.BF16.F32.PACK_AB R116, R117, R116 ;  /* 0x000000747574723e */ /* 0x000fe400000010ff */
[----:B------:R-:W-:-:S02]  /*2ed0*/  LOP3.LUT R9, R0, 0x40, RZ, 0x3c, !PT ;  /* 0x0000004000097812 */ /* 0x000fc400078e3cff */
[----:B------:R-:W-:Y:S02]  /*2ee0*/  F2FP.BF16.F32.PACK_AB R46, R49, R48 ;  /* 0x00000030312e723e */ /* 0x000fe400000010ff */
[----:B------:R-:W-:Y:S01]  /*2ef0*/  F2FP.BF16.F32.PACK_AB R47, R51, R50 ;  /* 0x00000032332f723e */ /* 0x000fe200000010ff */
[----:B------:R4:W-:Y:S01]  /*2f00*/  STS.128 [R9+UR11], R36 ;  /* 0x0000002409007988 */ /* 0x0009e20008000c0b */
[----:B------:R-:W-:Y:S02]  /*2f10*/  F2FP.BF16.F32.PACK_AB R53, R55, R54 ;  /* 0x000000363735723e */ /* 0x000fe400000010ff */
[----:B------:R-:W-:Y:S01]  /*2f20*/  F2FP.BF16.F32.PACK_AB R60, R61, R60 ;  /* 0x0000003c3d3c723e */ /* 0x000fe200000010ff */
[----:B------:R4:W-:Y:S01]  /*2f30*/  STS.128 [R9+UR11+0x4000], R100 ;  /* 0x0040006409007988 */ /* 0x0009e20008000c0b */
[----:B------:R-:W-:Y:S02]  /*2f40*/  F2FP.BF16.F32.PACK_AB R110, R113, R112 ;  /* 0x00000070716e723e */ /* 0x000fe400000010ff */
[----:B------:R-:W-:-:S02]  /*2f50*/  F2FP.BF16.F32.PACK_AB R111, R115, R114 ;  /* 0x00000072736f723e */ /* 0x000fc400000010ff */
        /* <DEDUP_REMOVED lines=11> */
[----:B--2---:R-:W-:Y:S02]  /*3010*/  LOP3.LUT R4, R0, 0x60, RZ, 0x3c, !PT ;  /* 0x0000006000047812 */ /* 0x004fe400078e3cff */
[----:B------:R-:W-:Y:S02]  /*3020*/  F2FP.BF16.F32.PACK_AB R62, R65, R64 ;  /* 0x00000040413e723e */ /* 0x000fe400000010ff */
[----:B------:R-:W-:Y:S01]  /*3030*/  F2FP.BF16.F32.PACK_AB R63, R67, R66 ;  /* 0x00000042433f723e */ /* 0x000fe200000010ff */
[----:B------:R4:W-:Y:S01]  /*3040*/  STS.128 [R4+UR11], R52 ;  /* 0x0000003404007988 */ /* 0x0009e20008000c0b */
[----:B------:R-:W-:-:S02]  /*3050*/  F2FP.BF16.F32.PACK_AB R126, R129, R128 ;  /* 0x00000080817e723e */ /* 0x000fc400000010ff */
[----:B------:R-:W-:Y:S01]  /*3060*/  F2FP.BF16.F32.PACK_AB R127, R131, R130 ;  /* 0x00000082837f723e */ /* 0x000fe200000010ff */
[----:B------:R4:W-:Y:S01]  /*3070*/  STS.128 [R4+UR11+0x4000], R116 ;  /* 0x0040007404007988 */ /* 0x0009e20008000c0b */
[----:B---3--:R-:W-:-:S05]  /*3080*/  LOP3.LUT R0, R0, 0x70, RZ, 0x3c, !PT ;  /* 0x0000007000007812 */ /* 0x008fca00078e3cff */
[----:B------:R4:W-:Y:S04]  /*3090*/  STS.128 [R0+UR11], R60 ;  /* 0x0000003c00007988 */ /* 0x0009e80008000c0b */
[----:B------:R4:W-:Y:S01]  /*30a0*/  STS.128 [R0+UR11+0x4000], R124 ;  /* 0x0040007c00007988 */ /* 0x0009e20008000c0b */
[----:B------:R2:W-:Y:S06]  /*30b0*/  MEMBAR.ALL.CTA ;  /* 0x0000000000007992 */ /* 0x0005ec0000008000 */
[----:B--2---:R-:W2:Y:S02]  /*30c0*/  FENCE.VIEW.ASYNC.S ;  /* 0x00000000000073c6 */ /* 0x004ea40000000000 */
[----:B--2---:R-:W-:Y:S06]  /*30d0*/  BAR.SYNC.DEFER_BLOCKING 0x0 ;  /* 0x0000000000007b1d */ /* 0x004fec0000010000 */
[----:B------:R4:W-:Y:S01]  /*30e0*/  @UP1 UTMASTG.2D [UR4], [UR12] ;  /* 0x000000040c0013b5 */ /* 0x0009e20008008000 */
[----:B------:R0:W-:Y:S01]  /*30f0*/  UTMACMDFLUSH ;  /* 0x00000000000079b7 */ /* 0x0001e20000000000 */
[----:B------:R-:W-:-:S04]  /*3100*/  DEPBAR.LE SB0, 0x0 ;  /* 0x000080000000791a */ /* 0x000fc80000000000 */
[----:B------:R-:W-:Y:S08]  /*3110*/  BAR.SYNC.DEFER_BLOCKING 0x0 ;  /* 0x0000000000007b1d */ /* 0x000ff00000010000 */
[----:B------:R-:W-:Y:S06]  /*3120*/  BAR.SYNC.DEFER_BLOCKING 0x0 ;  /* 0x0000000000007b1d */ /* 0x000fec0000010000 */
[----:B----4-:R-:W-:Y:S05]  /*3130*/  @P2 BRA `(.L_x_75) ;  /* 0x0000000000a02947 */ /* 0x010fea0003800000 */
[----:B------:R-:W2:Y:S01]  /*3140*/  S2UR UR5, SR_CgaCtaId ;  /* 0x00000000000579c3 */ /* 0x000ea20000008800 */
[----:B------:R-:W-:Y:S01]  /*3150*/  NOP ;  /* 0x0000000000007918 */ /* 0x000fe20000000000 */
[----:B------:R-:W-:Y:S01]  /*3160*/  UMOV UR4, 0x50 ;  /* 0x0000005000047882 */ /* 0x000fe20000000000 */
[----:B------:R-:W-:Y:S02]  /*3170*/  IMAD.U32 R0, RZ, RZ, UR10 ;  /* 0x0000000aff007e24 */ /* 0x000fe4000f8e00ff */
[----:B------:R-:W-:Y:S02]  /*3180*/  IMAD.MOV.U32 R3, RZ, RZ, 0xff ;  /* 0x000000ffff037424 */ /* 0x000fe400078e00ff */
[----:B------:R-:W-:Y:S01]  /*3190*/  IMAD.MOV.U32 R7, RZ, RZ, 0x1 ;  /* 0x00000001ff077424 */ /* 0x000fe200078e00ff */
[----:B------:R-:W-:-:S04]  /*31a0*/  LOP3.LUT R0, R0, 0xffff, RZ, 0xc0, !PT ;  /* 0x0000ffff00007812 */ /* 0x000fc800078ec0ff */
[----:B------:R-:W-:-:S05]  /*31b0*/  SHF.R.U32.HI R0, RZ, 0x5, R0 ;  /* 0x00000005ff007819 */ /* 0x000fca0000011600 */
[----:B------:R-:W-:Y:S01]  /*31c0*/  VIADD R2, R0, 0x10 ;  /* 0x0000001000027836 */ /* 0x000fe20000000000 */
[----:B------:R-:W-:Y:S01]  /*31d0*/  SHF.L.U32 R0, R3, R0, RZ ;  /* 0x0000000003007219 */ /* 0x000fe200000006ff */
[----:B--2---:R-:W-:-:S03]  /*31e0*/  ULEA UR6, UR5, UR4, 0x18 ;  /* 0x0000000405067291 */ /* 0x004fc6000f8ec0ff */
[----:B------:R-:W-:-:S04]  /*31f0*/  SHF.L.U32 R3, R7, R2, RZ ;  /* 0x0000000207037219 */ /* 0x000fc800000006ff */
[----:B------:R-:W-:Y:S02]  /*3200*/  LOP3.LUT R0, R3, R0, RZ, 0xfc, !PT ;  /* 0x0000000003007212 */ /* 0x000fe400078efcff */
[----:B------:R-:W2:Y:S02]  /*3210*/  LDS R5, [UR6] ;  /* 0x00000006ff057984 */ /* 0x000ea40008000800 */
[C---:B------:R-:W-:Y:S02]  /*3220*/  LOP3.LUT R2, R0.reuse, 0xffff, RZ, 0xc0, !PT ;  /* 0x0000ffff00027812 */ /* 0x040fe400078ec0ff */
[----:B--2---:R-:W-:-:S04]  /*3230*/  LOP3.LUT R3, R0, 0xffff, R5, 0x80, !PT ;  /* 0x0000ffff00037812 */ /* 0x004fc800078e8005 */
[----:B------:R-:W-:-:S13]  /*3240*/  ISETP.NE.AND P0, PT, R3, R2, PT ;  /* 0x000000020300720c */ /* 0x000fda0003f05270 */
[----:B------:R-:W-:Y:S05]  /*3250*/  @P0 BRA `(.L_x_76) ;  /* 0x0000000000500947 */ /* 0x000fea0003800000 */
[----:B------:R-:W-:Y:S02]  /*3260*/  SHF.R.U32.HI R5, RZ, 0x10, R5 ;  /* 0x00000010ff057819 */ /* 0x000fe40000011605 */
[----:B------:R-:W-:-:S04]  /*3270*/  SHF.R.U32.HI R2, RZ, 0x10, R0 ;  /* 0x00000010ff027819 */ /* 0x000fc80000011600 */
[----:B------:R-:W-:-:S04]  /*3280*/  LOP3.LUT R5, R5, R2, RZ, 0xc0, !PT ;  /* 0x0000000205057212 */ /* 0x000fc800078ec0ff */
[----:B------:R-:W-:-:S13]  /*3290*/  ISETP.NE.AND P0, PT, R5, R2, PT ;  /* 0x000000020500720c */ /* 0x000fda0003f05270 */
[----:B------:R-:W-:Y:S05]  /*32a0*/  @P0 BRA `(.L_x_77) ;  /* 0x0000000000300947 */ /* 0x000fea0003800000 */
[----:B------:R-:W-:Y:S01]  /*32b0*/  R2UR UR4, R0 ;  /* 0x00000000000472ca */ /* 0x000fe200000e0000 */
[----:B------:R-:W-:Y:S01]  /*32c0*/  VOTEU.ANY UR5, UPT, PT ;  /* 0x0000000000057886 */ /* 0x000fe200038e0100 */
[----:B------:R-:W2:Y:S01]  /*32d0*/  S2R R0, SR_LANEID ;  /* 0x0000000000007919 */ /* 0x000ea20000000000 */
[----:B------:R-:W-:-:S10]  /*32e0*/  UFLO.U32 UR5, UR5 ;  /* 0x00000005000572bd */ /* 0x000fd400080e0000 */
[----:B------:R-:W-:-:S06]  /*32f0*/  ULOP3.LUT UR4, URZ, UR4, URZ, 0x33, !UPT ;  /* 0x00000004ff047292 */ /* 0x000fcc000f8e33ff */
[----:B------:R-:W-:-:S04]  /*3300*/  IMAD.U32 R2, RZ, RZ, UR4 ;  /* 0x00000004ff027e24 */ /* 0x000fc8000f8e00ff */
[----:B------:R-:W3:Y:S02]  /*3310*/  REDUX UR7, R2 ;  /* 0x00000000020773c4 */ /* 0x000ee40000000000 */
[----:B------:R4:W-:Y:S01]  /*3320*/  UTCATOMSWS.AND URZ, UR4 ;  /* 0x0000000400ff79e3 */ /* 0x0009e20008000000 */
[----:B--2---:R-:W-:Y:S01]  /*3330*/  ISETP.EQ.U32.AND P0, PT, R0, UR5, PT ;  /* 0x0000000500007c0c */ /* 0x004fe2000bf02070 */
[----:B---3--:R-:W-:-:S12]  /*3340*/  IMAD.U32 R0, RZ, RZ, UR7 ;  /* 0x00000007ff007e24 */ /* 0x008fd8000f8e00ff */
[----:B------:R4:W-:Y:S01]  /*3350*/  @P0 ATOMS.AND RZ, [UR6], R0 ;  /* 0x00000000ffff098c */ /* 0x0009e2000a800006 */
[----:B------:R-:W-:Y:S05]  /*3360*/  BRA `(.L_x_75) ;  /* 0x0000000000147947 */ /* 0x000fea0003800000 */
.L_x_77:
[----:B------:R-:W-:-:S07]  /*3370*/  MOV R2, 0x3390 ;  /* 0x0000339000027802 */ /* 0x000fce0000000f00 */
[----:B-1----:R-:W-:Y:S05]  /*3380*/  CALL.REL.NOINC `($__internal_0_$__cuda_sm10x_tcgen05_guardrail_trap_col_being_dealloced_not_returned_by_alloc) ;  /* 0x0000000000447944 */ /* 0x002fea0003c00000 */
[----:B------:R-:W-:Y:S05]  /*3390*/  BRA `(.L_x_75) ;  /* 0x0000000000087947 */ /* 0x000fea0003800000 */
.L_x_76:
[----:B------:R-:W-:-:S07]  /*33a0*/  MOV R2, 0x33c0 ;  /* 0x000033c000027802 */ /* 0x000fce0000000f00 */
[----:B-1----:R-:W-:Y:S05]  /*33b0*/  CALL.REL.NOINC `($__internal_2_$__cuda_sm10x_tcgen05_guardrail_trap_unallocated_columns_being_dealloced) ;  /* 0x0000000000507944 */ /* 0x002fea0003c00000 */
.L_x_75:
[----:B------:R-:W-:Y:S01]  /*33c0*/  NOP ;  /* 0x0000000000007918 */ /* 0x000fe20000000000 */
[----:B----4-:R-:W-:Y:S05]  /*33d0*/  EXIT ;  /* 0x000000000000794d */ /* 0x010fea0003800000 */
.L_x_60:
[----:B------:R-:W2:Y:S02]  /*33e0*/  SYNCS.PHASECHK.TRANS64.TRYWAIT P0, [UR11+0x60000], RZ ;  /* 0x060000ffff0075a7 */ /* 0x000ea4000800110b */
[----:B--2---:R-:W-:Y:S05]  /*33f0*/  @!P0 BRA `(.L_x_60) ;  /* 0xfffffffc00f88947 */ /* 0x004fea000383ffff */
[----:B------:R-:W-:Y:S05]  /*3400*/  BRA `(.L_x_78) ;  /* 0xffffffe8003c7947 */ /* 0x000fea000383ffff */
.L_x_62:
[----:B------:R-:W2:Y:S02]  /*3410*/  SYNCS.PHASECHK.TRANS64.TRYWAIT P1, [UR11+0x60020], RZ ;  /* 0x060020ffff0075a7 */ /* 0x000ea4000802110b */
[----:B--2---:R-:W-:Y:S05]  /*3420*/  @!P1 BRA `(.L_x_62) ;  /* 0xfffffffc00f89947 */ /* 0x004fea000383ffff */
[----:B------:R-:W-:Y:S05]  /*3430*/  BRA `(.L_x_79) ;  /* 0xffffffec00307947 */ /* 0x000fea000383ffff */
.L_x_63:
[----:B------:R-:W3:Y:S02]  /*3440*/  SYNCS.PHASECHK.TRANS64.TRYWAIT P0, [UR37+0x60000], R3 ;  /* 0x06000003ff0075a7 */ /* 0x000ee40008001125 */
[----:B---3--:R-:W-:Y:S05]  /*3450*/  @!P0 BRA `(.L_x_63) ;  /* 0xfffffffc00f88947 */ /* 0x008fea000383ffff */
[----:B------:R-:W-:Y:S05]  /*3460*/  BRA `(.L_x_80) ;  /* 0xffffffec00c07947 */ /* 0x000fea000383ffff */
.L_x_65:
[----:B------:R-:W3:Y:S02]  /*3470*/  SYNCS.PHASECHK.TRANS64.TRYWAIT P0, [UR37+0x60020], R3 ;  /* 0x06002003ff0075a7 */ /* 0x000ee40008001125 */
[----:B---3--:R-:W-:Y:S05]  /*3480*/  @!P0 BRA `(.L_x_65) ;  /* 0xfffffffc00f88947 */ /* 0x008fea000383ffff */
[----:B------:R-:W-:Y:S05]  /*3490*/  BRA `(.L_x_81) ;  /* 0xfffffff000dc7947 */ /* 0x000fea000383ffff */
        .weak           $__internal_0_$__cuda_sm10x_tcgen05_guardrail_trap_col_being_dealloced_not_returned_by_alloc
        .type           $__internal_0_$__cuda_sm10x_tcgen05_guardrail_trap_col_being_dealloced_not_returned_by_alloc,@function
        .size           $__internal_0_$__cuda_sm10x_tcgen05_guardrail_trap_col_being_dealloced_not_returned_by_alloc,($__internal_1_$__cuda_sm10x_tcgen05_guardrail_trap_phase_invalid_during_alloc - $__internal_0_$__cuda_sm10x_tcgen05_guardrail_trap_col_being_dealloced_not_returned_by_alloc)
$__internal_0_$__cuda_sm10x_tcgen05_guardrail_trap_col_being_dealloced_not_returned_by_alloc:
[----:B------:R-:W-:Y:S05]  /*34a0*/  BPT.TRAP 0x1 ;  /* 0x000000040000795c */ /* 0x000fea0000300000 */
[----:B------:R-:W-:-:S04]  /*34b0*/  IMAD.MOV.U32 R3, RZ, RZ, 0x0 ;  /* 0x00000000ff037424 */ /* 0x000fc800078e00ff */
[----:B------:R-:W-:Y:S05]  /*34c0*/  RET.REL.NODEC R2 `(gluon_tcgen05) ;  /* 0xffffffc802cc7950 */ /* 0x000fea0003c3ffff */
        .weak           $__internal_1_$__cuda_sm10x_tcgen05_guardrail_trap_phase_invalid_during_alloc
        .type           $__internal_1_$__cuda_sm10x_tcgen05_guardrail_trap_phase_invalid_during_alloc,@function
        .size           $__internal_1_$__cuda_sm10x_tcgen05_guardrail_trap_phase_invalid_during_alloc,($__internal_2_$__cuda_sm10x_tcgen05_guardrail_trap_unallocated_columns_being_dealloced - $__internal_1_$__cuda_sm10x_tcgen05_guardrail_trap_phase_invalid_during_alloc)
$__internal_1_$__cuda_sm10x_tcgen05_guardrail_trap_phase_invalid_during_alloc:
[----:B------:R-:W-:Y:S05]  /*34d0*/  BPT.TRAP 0x1 ;  /* 0x000000040000795c */ /* 0x000fea0000300000 */
[----:B------:R-:W-:-:S04]  /*34e0*/  IMAD.MOV.U32 R3, RZ, RZ, 0x0 ;  /* 0x00000000ff037424 */ /* 0x000fc800078e00ff */
[----:B------:R-:W-:Y:S05]  /*34f0*/  RET.REL.NODEC R2 `(gluon_tcgen05) ;  /* 0xffffffc802c07950 */ /* 0x000fea0003c3ffff */
        .weak           $__internal_2_$__cuda_sm10x_tcgen05_guardrail_trap_unallocated_columns_being_dealloced
        .type           $__internal_2_$__cuda_sm10x_tcgen05_guardrail_trap_unallocated_columns_being_dealloced,@function
        .size           $__internal_2_$__cuda_sm10x_tcgen05_guardrail_trap_unallocated_columns_being_dealloced,(.L_x_85 - $__internal_2_$__cuda_sm10x_tcgen05_guardrail_trap_unallocated_columns_being_dealloced)
$__internal_2_$__cuda_sm10x_tcgen05_guardrail_trap_unallocated_columns_being_dealloced:
[----:B------:R-:W-:Y:S05]  /*3500*/  BPT.TRAP 0x1 ;  /* 0x000000040000795c */ /* 0x000fea0000300000 */
[----:B------:R-:W-:-:S04]  /*3510*/  IMAD.MOV.U32 R3, RZ, RZ, 0x0 ;  /* 0x00000000ff037424 */ /* 0x000fc800078e00ff */
[----:B------:R-:W-:Y:S05]  /*3520*/  RET.REL.NODEC R2 `(gluon_tcgen05) ;  /* 0xffffffc802b47950 */ /* 0x000fea0003c3ffff */
.L_x_82:
[----:B------:R-:W-:-:S00]  /*3530*/  BRA `(.L_x_82) ;  /* 0xfffffffc00fc7947 */ /* 0x000fc0000383ffff */
[----:B------:R-:W-:-:S00]  /*3540*/  NOP ;  /* 0x0000000000007918 */ /* 0x000fc00000000000 */
        /* <DEDUP_REMOVED lines=11> */
.L_x_85:


//--------------------- .nv.shared.gluon_tcgen05  --------------------------
	.section	.nv.shared.gluon_tcgen05,"aw",@nobits
	.sectionflags	@""
	.align	16
	.zero		1024


//--------------------- .nv.shared.reserved.0     --------------------------
	.section	.nv.shared.reserved.0,"aw",@nobits
	.align	8
	.weak		__nv_reservedSMEM_offset_0_alias
	.size		__nv_reservedSMEM_offset_0_alias, 0, 64
	.other		__nv_reservedSMEM_offset_0_alias,@"STO_CUDA_RESERVED_SHARED STV_DEFAULT"
__nv_reservedSMEM_offset_0_alias:
	.zero		0
.nv.shared.reserved.0:
	.zero		64
	.weak		__nv_reservedSMEM_allocation_phase
	.type		__nv_reservedSMEM_allocation_phase,@object
	.size		__nv_reservedSMEM_allocation_phase,(.L_0 - __nv_reservedSMEM_allocation_phase)
__nv_reservedSMEM_allocation_phase:
	.zero		1
.L_0:
	.zero		7
	.weak		__nv_reservedSMEM_devtool_atexit_pc
	.type		__nv_reservedSMEM_devtool_atexit_pc,@object
	.size		__nv_reservedSMEM_devtool_atexit_pc,(__nv_reservedSMEM_allocation_mask - __nv_reservedSMEM_devtool_atexit_pc)
__nv_reservedSMEM_devtool_atexit_pc:
	.zero		8
	.weak		__nv_reservedSMEM_allocation_mask
	.type		__nv_reservedSMEM_allocation_mask,@object
	.size		__nv_reservedSMEM_allocation_mask,(.L_2 - __nv_reservedSMEM_allocation_mask)
__nv_reservedSMEM_allocation_mask:
	.zero		4
.L_2:


//--------------------- .nv.constant0.gluon_tcgen05 --------------------------
	.section	.nv.constant0.gluon_tcgen05,"a",@progbits
	.sectionflags	@""
	.align	4
.nv.constant0.gluon_tcgen05:
	.zero		976


//--------------------- SYMBOLS --------------------------

	.type		.nv.reservedSmem.offset0,@object
	.size		.nv.reservedSmem.offset0,0x4
	.type		.nv.reservedSmem.cap,@object
	.size		.nv.reservedSmem.cap,0x4
